	.target	sm_90a

	.elftype	@"ET_EXEC"


//--------------------- .note.nv.tkinfo           --------------------------
	.section	.note.nv.tkinfo,"",@"SHT_NOTE"
	.sectionflags	@"SHF_NOTE_NV_TKINFO"
	.tkinfo
        /*0018*/ 	.word	0x00000002
        /*0030*/ 	.string	""
        /*0030*/ 	.string	"ptxas"
        /*0030*/ 	.string	"Cuda compilation tools, release 13.0, V13.0.88"
        /*0030*/ 	.string	"Build cuda_13.0.r13.0/compiler.36424714_0"
        /*0030*/ 	.string	"-arch sm_90a -m 64 "



//--------------------- .note.nv.cuinfo           --------------------------
	.section	.note.nv.cuinfo,"",@"SHT_NOTE"
	.sectionflags	@"SHF_NOTE_NV_CUINFO"
        /*0018*/ 	.short	0x0002
        /*001a*/ 	.short	0x005a
        /*001c*/ 	.short	0x0082
	.zero		2


//--------------------- .nv.info                  --------------------------
	.section	.nv.info,"",@"SHT_CUDA_INFO"
	.align	4


	//----- nvinfo : EIATTR_REGCOUNT
	.align		4
        /*0000*/ 	.byte	0x04, 0x2f
        /*0002*/ 	.short	(.L_16 - .L_15)
	.align		4
.L_15:
        /*0004*/ 	.word	index@(_ZN7cutlass13device_kernelINS_4fmha6kernel28FmhaKernelTmaWarpSpecializedINS1_10collective30FmhaMainloopTmaWarpSpecializedINS_10bfloat16_tEffN4cute5tupleIJNS7_1CILi128EEESA_NS9_ILi48EEEEEENS8_IJiNS9_ILi1EEENS8_IJiiEEEEEESF_SF_NS4_12CausalFusionEJNS2_6OptionILNS2_3TagE0ENS9_ILb1EEEEENSH_ILSI_2ESJ_EEEEENS4_15FmhaFwdEpilogueIS6_fNS8_IJNS9_ILi64EEESB_SA_EEEEENS2_23PersistentTileSchedulerEJSK_SL_EEEEEvNT_6ParamsE)
        /*0008*/ 	.word	0x000000a8


	//----- nvinfo : EIATTR_FRAME_SIZE
	.align		4
.L_16:
        /*000c*/ 	.byte	0x04, 0x11
        /*000e*/ 	.short	(.L_18 - .L_17)
	.align		4
.L_17:
        /*0010*/ 	.word	index@($__internal_0_$__cuda_sm20_rcp_rn_f32_slowpath)
        /*0014*/ 	.word	0x00000000


	//----- nvinfo : EIATTR_FRAME_SIZE
	.align		4
.L_18:
        /*0018*/ 	.byte	0x04, 0x11
        /*001a*/ 	.short	(.L_20 - .L_19)
	.align		4
.L_19:
        /*001c*/ 	.word	index@(_ZN7cutlass13device_kernelINS_4fmha6kernel28FmhaKernelTmaWarpSpecializedINS1_10collective30FmhaMainloopTmaWarpSpecializedINS_10bfloat16_tEffN4cute5tupleIJNS7_1CILi128EEESA_NS9_ILi48EEEEEENS8_IJiNS9_ILi1EEENS8_IJiiEEEEEESF_SF_NS4_12CausalFusionEJNS2_6OptionILNS2_3TagE0ENS9_ILb1EEEEENSH_ILSI_2ESJ_EEEEENS4_15FmhaFwdEpilogueIS6_fNS8_IJNS9_ILi64EEESB_SA_EEEEENS2_23PersistentTileSchedulerEJSK_SL_EEEEEvNT_6ParamsE)
        /*0020*/ 	.word	0x00000000


	//----- nvinfo : EIATTR_MIN_STACK_SIZE
	.align		4
.L_20:
        /*0024*/ 	.byte	0x04, 0x12
        /*0026*/ 	.short	(.L_22 - .L_21)
	.align		4
.L_21:
        /*0028*/ 	.word	index@(_ZN7cutlass13device_kernelINS_4fmha6kernel28FmhaKernelTmaWarpSpecializedINS1_10collective30FmhaMainloopTmaWarpSpecializedINS_10bfloat16_tEffN4cute5tupleIJNS7_1CILi128EEESA_NS9_ILi48EEEEEENS8_IJiNS9_ILi1EEENS8_IJiiEEEEEESF_SF_NS4_12CausalFusionEJNS2_6OptionILNS2_3TagE0ENS9_ILb1EEEEENSH_ILSI_2ESJ_EEEEENS4_15FmhaFwdEpilogueIS6_fNS8_IJNS9_ILi64EEESB_SA_EEEEENS2_23PersistentTileSchedulerEJSK_SL_EEEEEvNT_6ParamsE)
        /*002c*/ 	.word	0x00000000
.L_22:


//--------------------- .nv.compat                --------------------------
	.section	.nv.compat,"",@"SHT_CUDA_COMPAT_INFO"
	.align	4
        /*0000*/ 	.byte	0x02, 0x09, 0x01, 0x00, 0x02, 0x02, 0x04, 0x00, 0x02, 0x05, 0x05, 0x00, 0x03, 0x07, 0x01, 0x01
        /*0010*/ 	.byte	0x02, 0x03, 0x01, 0x00, 0x02, 0x06, 0x01, 0x00, 0x04, 0x0b, 0x08, 0x00, 0x00, 0x00, 0x00, 0x00
        /*0020*/ 	.byte	0x00, 0x00, 0x00, 0x00


//--------------------- .nv.info._ZN7cutlass13device_kernelINS_4fmha6kernel28FmhaKernelTmaWarpSpecializedINS1_10collective30FmhaMainloopTmaWarpSpecializedINS_10bfloat16_tEffN4cute5tupleIJNS7_1CILi128EEESA_NS9_ILi48EEEEEENS8_IJiNS9_ILi1EEENS8_IJiiEEEEEESF_SF_NS4_12CausalFusionEJNS2_6OptionILNS2_3TagE0ENS9_ILb1EEEEENSH_ILSI_2ESJ_EEEEENS4_15FmhaFwdEpilogueIS6_fNS8_IJNS9_ILi64EEESB_SA_EEEEENS2_23PersistentTileSchedulerEJSK_SL_EEEEEvNT_6ParamsE --------------------------
	.section	.nv.info._ZN7cutlass13device_kernelINS_4fmha6kernel28FmhaKernelTmaWarpSpecializedINS1_10collective30FmhaMainloopTmaWarpSpecializedINS_10bfloat16_tEffN4cute5tupleIJNS7_1CILi128EEESA_NS9_ILi48EEEEEENS8_IJiNS9_ILi1EEENS8_IJiiEEEEEESF_SF_NS4_12CausalFusionEJNS2_6OptionILNS2_3TagE0ENS9_ILb1EEEEENSH_ILSI_2ESJ_EEEEENS4_15FmhaFwdEpilogueIS6_fNS8_IJNS9_ILi64EEESB_SA_EEEEENS2_23PersistentTileSchedulerEJSK_SL_EEEEEvNT_6ParamsE,"",@"SHT_CUDA_INFO"
	.sectionflags	@""
	.align	4


	//----- nvinfo : EIATTR_CUDA_API_VERSION
	.align		4
        /*0000*/ 	.byte	0x04, 0x37
        /*0002*/ 	.short	(.L_24 - .L_23)
.L_23:
        /*0004*/ 	.word	0x00000082


	//----- nvinfo : EIATTR_KPARAM_INFO
	.align		4
.L_24:
        /*0008*/ 	.byte	0x04, 0x17
        /*000a*/ 	.short	(.L_26 - .L_25)
.L_25:
        /*000c*/ 	.word	0x00000000
        /*0010*/ 	.short	0x0000
        /*0012*/ 	.short	0x0070
        /*0014*/ 	.byte	0x00, 0xf0, 0x01, 0x20


	//----- nvinfo : EIATTR_SPARSE_MMA_MASK
	.align		4
.L_26:
        /*0018*/ 	.byte	0x03, 0x50
        /*001a*/ 	.short	0x0000


	//----- nvinfo : EIATTR_MAXREG_COUNT
	.align		4
        /*001c*/ 	.byte	0x03, 0x1b
        /*001e*/ 	.short	0x00a8


	//----- nvinfo : EIATTR_NUM_BARRIERS
	.align		4
        /*0020*/ 	.byte	0x02, 0x4c
        /*0022*/ 	.byte	0x02
	.zero		1


	//----- nvinfo : EIATTR_EXTERNS
	.align		4
        /*0024*/ 	.byte	0x04, 0x0f
        /*0026*/ 	.short	(.L_28 - .L_27)


	//   ....[0]....
	.align		4
.L_27:
        /*0028*/ 	.word	index@(__assertfail)


	//----- nvinfo : EIATTR_MERCURY_ISA_VERSION
	.align		4
.L_28:
        /*002c*/ 	.byte	0x03, 0x5f
        /*002e*/ 	.short	0x0101


	//----- nvinfo : EIATTR_INT_WARP_WIDE_INSTR_OFFSETS
	.align		4
        /*0030*/ 	.byte	0x04, 0x31
        /*0032*/ 	.short	(.L_30 - .L_29)


	//   ....[0]....
.L_29:
        /*0034*/ 	.word	0x00000760


	//   ....[1]....
        /*0038*/ 	.word	0x00000770


	//   ....[2]....
        /*003c*/ 	.word	0x00000780


	//   ....[3]....
        /*0040*/ 	.word	0x00000790


	//   ....[4]....
        /*0044*/ 	.word	0x00000800


	//   ....[5]....
        /*0048*/ 	.word	0x000009c0


	//   ....[6]....
        /*004c*/ 	.word	0x00000a70


	//----- nvinfo : EIATTR_COOP_GROUP_MASK_REGIDS
	.align		4
.L_30:
        /*0050*/ 	.byte	0x04, 0x29
        /*0052*/ 	.short	(.L_32 - .L_31)


	//   ....[0]....
.L_31:
        /*0054*/ 	.word	0xffffffff


	//   ....[1]....
        /*0058*/ 	.word	0xffffffff


	//   ....[2]....
        /*005c*/ 	.word	0xffffffff


	//   ....[3]....
        /*0060*/ 	.word	0xffffffff


	//   ....[4]....
        /*0064*/ 	.word	0xffffffff


	//   ....[5]....
        /*0068*/ 	.word	0xffffffff


	//   ....[6]....
        /*006c*/ 	.word	0xffffffff


	//   ....[7]....
        /*0070*/ 	.word	0xffffffff


	//   ....[8]....
        /*0074*/ 	.word	0xffffffff


	//   ....[9]....
        /*0078*/ 	.word	0xffffffff


	//   ....[10]....
        /*007c*/ 	.word	0xffffffff


	//   ....[11]....
        /*0080*/ 	.word	0xffffffff


	//   ....[12]....
        /*0084*/ 	.word	0xffffffff


	//   ....[13]....
        /*0088*/ 	.word	0xffffffff


	//   ....[14]....
        /*008c*/ 	.word	0xffffffff


	//   ....[15]....
        /*0090*/ 	.word	0xffffffff


	//   ....[16]....
        /*0094*/ 	.word	0xffffffff


	//   ....[17]....
        /*0098*/ 	.word	0xffffffff


	//   ....[18]....
        /*009c*/ 	.word	0xffffffff


	//   ....[19]....
        /*00a0*/ 	.word	0xffffffff


	//   ....[20]....
        /*00a4*/ 	.word	0xffffffff


	//   ....[21]....
        /*00a8*/ 	.word	0xffffffff


	//----- nvinfo : EIATTR_COOP_GROUP_INSTR_OFFSETS
	.align		4
.L_32:
        /*00ac*/ 	.byte	0x04, 0x28
        /*00ae*/ 	.short	(.L_34 - .L_33)


	//   ....[0]....
.L_33:
        /*00b0*/ 	.word	0x00000070


	//   ....[1]....
        /*00b4*/ 	.word	0x000000a0


	//   ....[2]....
        /*00b8*/ 	.word	0x000001d0


	//   ....[3]....
        /*00bc*/ 	.word	0x000003e0


	//   ....[4]....
        /*00c0*/ 	.word	0x000005a0


	//   ....[5]....
        /*00c4*/ 	.word	0x00000700


	//   ....[6]....
        /*00c8*/ 	.word	0x00002030


	//   ....[7]....
        /*00cc*/ 	.word	0x00002070


	//   ....[8]....
        /*00d0*/ 	.word	0x000028e0


	//   ....[9]....
        /*00d4*/ 	.word	0x00002a20


	//   ....[10]....
        /*00d8*/ 	.word	0x00004c00


	//   ....[11]....
        /*00dc*/ 	.word	0x00004c20


	//   ....[12]....
        /*00e0*/ 	.word	0x00005550


	//   ....[13]....
        /*00e4*/ 	.word	0x00005660


	//   ....[14]....
        /*00e8*/ 	.word	0x00008060


	//   ....[15]....
        /*00ec*/ 	.word	0x00008160


	//   ....[16]....
        /*00f0*/ 	.word	0x00008d40


	//   ....[17]....
        /*00f4*/ 	.word	0x00008e70


	//   ....[18]....
        /*00f8*/ 	.word	0x0000afb0


	//   ....[19]....
        /*00fc*/ 	.word	0x0000aff0


	//   ....[20]....
        /*0100*/ 	.word	0x0000b030


	//   ....[21]....
        /*0104*/ 	.word	0x0000b040


	//----- nvinfo : EIATTR_REG_RECONFIG
	.align		4
.L_34:
        /*0108*/ 	.byte	0x01, 0x54
	.zero		2


	//----- nvinfo : EIATTR_SYSCALL_OFFSETS
	.align		4
        /*010c*/ 	.byte	0x04, 0x46
        /*010e*/ 	.short	(.L_36 - .L_35)


	//   ....[0]....
.L_35:
        /*0110*/ 	.word	0x0000ba00


	//   ....[1]....
        /*0114*/ 	.word	0x0000bb60


	//----- nvinfo : EIATTR_MBARRIER_INSTR_OFFSETS
	.align		4
.L_36:
        /*0118*/ 	.byte	0x04, 0x39
        /*011a*/ 	.short	(.L_38 - .L_37)


	//   ....[0]....
.L_37:
        /*011c*/ 	.word	0x00000390
        /*0120*/ 	.word	0x000000ff
        /*0124*/ 	.word	0x00014250
        /*0128*/ 	.short	0x0100
        /*012a*/ 	.byte	0x08
	.zero		1


	//   ....[1]....
        /*012c*/ 	.word	0x000003a0
        /*0130*/ 	.word	0x000000ff
        /*0134*/ 	.word	0x00014260
        /*0138*/ 	.short	0x0100
        /*013a*/ 	.byte	0x08
	.zero		1


	//   ....[2]....
        /*013c*/ 	.word	0x000003b0
        /*0140*/ 	.word	0x000000ff
        /*0144*/ 	.word	0x00014258
        /*0148*/ 	.short	0x0100
        /*014a*/ 	.byte	0x08
	.zero		1


	//   ....[3]....
        /*014c*/ 	.word	0x000003c0
        /*0150*/ 	.word	0x000000ff
        /*0154*/ 	.word	0x00014268
        /*0158*/ 	.short	0x0100
        /*015a*/ 	.byte	0x08
	.zero		1


	//   ....[4]....
        /*015c*/ 	.word	0x000004f0
        /*0160*/ 	.word	0x000000ff
        /*0164*/ 	.word	0x00014200
        /*0168*/ 	.short	0x0100
        /*016a*/ 	.byte	0x08
	.zero		1


	//   ....[5]....
        /*016c*/ 	.word	0x00000500
        /*0170*/ 	.word	0x000000ff
        /*0174*/ 	.word	0x00014228
        /*0178*/ 	.short	0x0100
        /*017a*/ 	.byte	0x08
	.zero		1


	//   ....[6]....
        /*017c*/ 	.word	0x00000510
        /*0180*/ 	.word	0x000000ff
        /*0184*/ 	.word	0x00014208
        /*0188*/ 	.short	0x0100
        /*018a*/ 	.byte	0x08
	.zero		1


	//   ....[7]....
        /*018c*/ 	.word	0x00000520
        /*0190*/ 	.word	0x000000ff
        /*0194*/ 	.word	0x00014230
        /*0198*/ 	.short	0x0100
        /*019a*/ 	.byte	0x08
	.zero		1


	//   ....[8]....
        /*019c*/ 	.word	0x00000530
        /*01a0*/ 	.word	0x000000ff
        /*01a4*/ 	.word	0x00014210
        /*01a8*/ 	.short	0x0100
        /*01aa*/ 	.byte	0x08
	.zero		1


	//   ....[9]....
        /*01ac*/ 	.word	0x00000540
        /*01b0*/ 	.word	0x000000ff
        /*01b4*/ 	.word	0x00014238
        /*01b8*/ 	.short	0x0100
        /*01ba*/ 	.byte	0x08
	.zero		1


	//   ....[10]....
        /*01bc*/ 	.word	0x00000550
        /*01c0*/ 	.word	0x000000ff
        /*01c4*/ 	.word	0x00014218
        /*01c8*/ 	.short	0x0100
        /*01ca*/ 	.byte	0x08
	.zero		1


	//   ....[11]....
        /*01cc*/ 	.word	0x00000560
        /*01d0*/ 	.word	0x000000ff
        /*01d4*/ 	.word	0x00014240
        /*01d8*/ 	.short	0x0100
        /*01da*/ 	.byte	0x08
	.zero		1


	//   ....[12]....
        /*01dc*/ 	.word	0x00000570
        /*01e0*/ 	.word	0x000000ff
        /*01e4*/ 	.word	0x00014220
        /*01e8*/ 	.short	0x0100
        /*01ea*/ 	.byte	0x08
	.zero		1


	//   ....[13]....
        /*01ec*/ 	.word	0x00000580
        /*01f0*/ 	.word	0x000000ff
        /*01f4*/ 	.word	0x00014248
        /*01f8*/ 	.short	0x0100
        /*01fa*/ 	.byte	0x08
	.zero		1


	//   ....[14]....
        /*01fc*/ 	.word	0x000006b0
        /*0200*/ 	.word	0x000000ff
        /*0204*/ 	.word	0x00014270
        /*0208*/ 	.short	0x0100
        /*020a*/ 	.byte	0x08
	.zero		1


	//   ....[15]....
        /*020c*/ 	.word	0x000006c0
        /*0210*/ 	.word	0x000000ff
        /*0214*/ 	.word	0x00014280
        /*0218*/ 	.short	0x0100
        /*021a*/ 	.byte	0x08
	.zero		1


	//   ....[16]....
        /*021c*/ 	.word	0x000006d0
        /*0220*/ 	.word	0x000000ff
        /*0224*/ 	.word	0x00014278
        /*0228*/ 	.short	0x0100
        /*022a*/ 	.byte	0x08
	.zero		1


	//   ....[17]....
        /*022c*/ 	.word	0x000006e0
        /*0230*/ 	.word	0x000000ff
        /*0234*/ 	.word	0x00014288
        /*0238*/ 	.short	0x0100
        /*023a*/ 	.byte	0x08
	.zero		1


	//   ....[18]....
        /*023c*/ 	.word	0x00000820
        /*0240*/ 	.word	0x000000ff
        /*0244*/ 	.word	0x00014290
        /*0248*/ 	.short	0x0100
        /*024a*/ 	.byte	0x06
	.zero		1


	//   ....[19]....
        /*024c*/ 	.word	0x00000830
        /*0250*/ 	.word	0x000000ff
        /*0254*/ 	.word	0x00014298
        /*0258*/ 	.short	0x0100
        /*025a*/ 	.byte	0x06
	.zero		1


	//   ....[20]....
        /*025c*/ 	.word	0x00000840
        /*0260*/ 	.word	0x000000ff
        /*0264*/ 	.word	0x000142a0
        /*0268*/ 	.short	0x0100
        /*026a*/ 	.byte	0x06
	.zero		1


	//   ....[21]....
        /*026c*/ 	.word	0x00000850
        /*0270*/ 	.word	0x000000ff
        /*0274*/ 	.word	0x000142a8
        /*0278*/ 	.short	0x0100
        /*027a*/ 	.byte	0x06
	.zero		1


	//   ....[22]....
        /*027c*/ 	.word	0x00000950
        /*0280*/ 	.word	0x000000ff
        /*0284*/ 	.word	0x000142c0
        /*0288*/ 	.short	0x0100
        /*028a*/ 	.byte	0x08
	.zero		1


	//   ....[23]....
        /*028c*/ 	.word	0x00000960
        /*0290*/ 	.word	0x000000ff
        /*0294*/ 	.word	0x000142d8
        /*0298*/ 	.short	0x0100
        /*029a*/ 	.byte	0x08
	.zero		1


	//   ....[24]....
        /*029c*/ 	.word	0x00000970
        /*02a0*/ 	.word	0x000000ff
        /*02a4*/ 	.word	0x000142c8
        /*02a8*/ 	.short	0x0100
        /*02aa*/ 	.byte	0x08
	.zero		1


	//   ....[25]....
        /*02ac*/ 	.word	0x00000980
        /*02b0*/ 	.word	0x000000ff
        /*02b4*/ 	.word	0x000142e0
        /*02b8*/ 	.short	0x0100
        /*02ba*/ 	.byte	0x08
	.zero		1


	//   ....[26]....
        /*02bc*/ 	.word	0x00000990
        /*02c0*/ 	.word	0x000000ff
        /*02c4*/ 	.word	0x000142d0
        /*02c8*/ 	.short	0x0100
        /*02ca*/ 	.byte	0x08
	.zero		1


	//   ....[27]....
        /*02cc*/ 	.word	0x000009a0
        /*02d0*/ 	.word	0x000000ff
        /*02d4*/ 	.word	0x000142e8
        /*02d8*/ 	.short	0x0100
        /*02da*/ 	.byte	0x08
	.zero		1


	//   ....[28]....
        /*02dc*/ 	.word	0x00000aa0
        /*02e0*/ 	.word	0x000000ff
        /*02e4*/ 	.word	0x000142b0
        /*02e8*/ 	.short	0x0100
        /*02ea*/ 	.byte	0x06
	.zero		1


	//   ....[29]....
        /*02ec*/ 	.word	0x000013c0
        /*02f0*/ 	.word	0x000000ff
        /*02f4*/ 	.word	0x00014250
        /*02f8*/ 	.short	0x010a
        /*02fa*/ 	.byte	0x04
	.zero		1


	//   ....[30]....
        /*02fc*/ 	.word	0x00001470
        /*0300*/ 	.word	0x000000ff
        /*0304*/ 	.word	0x00014200
        /*0308*/ 	.short	0x010a
        /*030a*/ 	.byte	0x12
	.zero		1


	//   ....[31]....
        /*030c*/ 	.word	0x00001490
        /*0310*/ 	.word	0x000000ff
        /*0314*/ 	.word	0xfffffff8
        /*0318*/ 	.short	0x010a
        /*031a*/ 	.byte	0x10
	.zero		1


	//   ....[32]....
        /*031c*/ 	.word	0x00003bb0
        /*0320*/ 	.word	0x0000001a
        /*0324*/ 	.word	0x00000000
        /*0328*/ 	.short	0x0101
        /*032a*/ 	.byte	0x13
	.zero		1


	//   ....[33]....
        /*032c*/ 	.word	0x00003df0
        /*0330*/ 	.word	0x000000ff
        /*0334*/ 	.word	0x00014200
        /*0338*/ 	.short	0x010a
        /*033a*/ 	.byte	0x06
	.zero		1


	//   ....[34]....
        /*033c*/ 	.word	0x00004710
        /*0340*/ 	.word	0x000000ff
        /*0344*/ 	.word	0x00000000
        /*0348*/ 	.short	0x0101
        /*034a*/ 	.byte	0x12
	.zero		1


	//   ....[35]....
        /*034c*/ 	.word	0x00004840
        /*0350*/ 	.word	0x000000ff
        /*0354*/ 	.word	0x00014200
        /*0358*/ 	.short	0x010a
        /*035a*/ 	.byte	0x06
	.zero		1


	//   ....[36]....
        /*035c*/ 	.word	0x000067a0
        /*0360*/ 	.word	0x000000ff
        /*0364*/ 	.word	0x00014200
        /*0368*/ 	.short	0x010a
        /*036a*/ 	.byte	0x06
	.zero		1


	//   ....[37]....
        /*036c*/ 	.word	0x00006b30
        /*0370*/ 	.word	0x000000ff
        /*0374*/ 	.word	0x00014200
        /*0378*/ 	.short	0x010a
        /*037a*/ 	.byte	0x06
	.zero		1


	//   ....[38]....
        /*037c*/ 	.word	0x00007440
        /*0380*/ 	.word	0x000000ff
        /*0384*/ 	.word	0x00000000
        /*0388*/ 	.short	0x0101
        /*038a*/ 	.byte	0x06
	.zero		1


	//   ....[39]....
        /*038c*/ 	.word	0x000074f0
        /*0390*/ 	.word	0x000000ff
        /*0394*/ 	.word	0x00000000
        /*0398*/ 	.short	0x0101
        /*039a*/ 	.byte	0x06
	.zero		1


	//   ....[40]....
        /*039c*/ 	.word	0x00007690
        /*03a0*/ 	.word	0x000000ff
        /*03a4*/ 	.word	0x00014200
        /*03a8*/ 	.short	0x010a
        /*03aa*/ 	.byte	0x06
	.zero		1


	//   ....[41]....
        /*03ac*/ 	.word	0x0000a030
        /*03b0*/ 	.word	0x000000ff
        /*03b4*/ 	.word	0x00014200
        /*03b8*/ 	.short	0x010a
        /*03ba*/ 	.byte	0x06
	.zero		1


	//   ....[42]....
        /*03bc*/ 	.word	0x0000a390
        /*03c0*/ 	.word	0x000000ff
        /*03c4*/ 	.word	0x00014200
        /*03c8*/ 	.short	0x010a
        /*03ca*/ 	.byte	0x06
	.zero		1


	//   ....[43]....
        /*03cc*/ 	.word	0x0000aca0
        /*03d0*/ 	.word	0x000000ff
        /*03d4*/ 	.word	0x00000000
        /*03d8*/ 	.short	0x0101
        /*03da*/ 	.byte	0x06
	.zero		1


	//   ....[44]....
        /*03dc*/ 	.word	0x0000ad50
        /*03e0*/ 	.word	0x000000ff
        /*03e4*/ 	.word	0x00000000
        /*03e8*/ 	.short	0x0101
        /*03ea*/ 	.byte	0x06
	.zero		1


	//   ....[45]....
        /*03ec*/ 	.word	0x0000af00
        /*03f0*/ 	.word	0x000000ff
        /*03f4*/ 	.word	0x00000000
        /*03f8*/ 	.short	0x0101
        /*03fa*/ 	.byte	0x04
	.zero		1


	//   ....[46]....
        /*03fc*/ 	.word	0x0000af80
        /*0400*/ 	.word	0x000000ff
        /*0404*/ 	.word	0x00000000
        /*0408*/ 	.short	0x0101
        /*040a*/ 	.byte	0x11
	.zero		1


	//   ....[47]....
        /*040c*/ 	.word	0x0000b4c0
        /*0410*/ 	.word	0x000000ff
        /*0414*/ 	.word	0x00000008
        /*0418*/ 	.short	0x010a
        /*041a*/ 	.byte	0x10
	.zero		1


	//   ....[48]....
        /*041c*/ 	.word	0x0000c470
        /*0420*/ 	.word	0x00000000
        /*0424*/ 	.word	0x00014290
        /*0428*/ 	.short	0x0101
        /*042a*/ 	.byte	0x29
	.zero		1


	//   ....[49]....
        /*042c*/ 	.word	0x0000c830
        /*0430*/ 	.word	0x00000007
        /*0434*/ 	.word	0x00014260
        /*0438*/ 	.short	0x010a
        /*043a*/ 	.byte	0x3f
	.zero		1


	//   ....[50]....
        /*043c*/ 	.word	0x0000cb50
        /*0440*/ 	.word	0x00000007
        /*0444*/ 	.word	0x000142b0
        /*0448*/ 	.short	0x0101
        /*044a*/ 	.byte	0x3f
	.zero		1


	//   ....[51]....
        /*044c*/ 	.word	0x0000cb60
        /*0450*/ 	.word	0x00000007
        /*0454*/ 	.word	0x000142b0
        /*0458*/ 	.short	0x010a
        /*045a*/ 	.byte	0x3f
	.zero		1


	//   ....[52]....
        /*045c*/ 	.word	0x0000cc00
        /*0460*/ 	.word	0x00000004
        /*0464*/ 	.word	0x00014260
        /*0468*/ 	.short	0x010a
        /*046a*/ 	.byte	0x3f
	.zero		1


	//   ....[53]....
        /*046c*/ 	.word	0x0000d2c0
        /*0470*/ 	.word	0x00000008
        /*0474*/ 	.word	0x00014228
        /*0478*/ 	.short	0x010a
        /*047a*/ 	.byte	0x3f
	.zero		1


	//   ....[54]....
        /*047c*/ 	.word	0x0000d5e0
        /*0480*/ 	.word	0x00000005
        /*0484*/ 	.word	0x000142b0
        /*0488*/ 	.short	0x0101
        /*048a*/ 	.byte	0x3f
	.zero		1


	//   ....[55]....
        /*048c*/ 	.word	0x0000d5f0
        /*0490*/ 	.word	0x00000005
        /*0494*/ 	.word	0x000142b0
        /*0498*/ 	.short	0x010a
        /*049a*/ 	.byte	0x3f
	.zero		1


	//   ....[56]....
        /*049c*/ 	.word	0x0000d6a0
        /*04a0*/ 	.word	0x00000007
        /*04a4*/ 	.word	0x00014228
        /*04a8*/ 	.short	0x010a
        /*04aa*/ 	.byte	0x3f
	.zero		1


	//   ....[57]....
        /*04ac*/ 	.word	0x0000da10
        /*04b0*/ 	.word	0x00000007
        /*04b4*/ 	.word	0x00014228
        /*04b8*/ 	.short	0x010a
        /*04ba*/ 	.byte	0x3f
	.zero		1


	//   ....[58]....
        /*04bc*/ 	.word	0x0000dd50
        /*04c0*/ 	.word	0x00000007
        /*04c4*/ 	.word	0x00014228
        /*04c8*/ 	.short	0x010a
        /*04ca*/ 	.byte	0x3f
	.zero		1


	//   ....[59]....
        /*04cc*/ 	.word	0x0000e0e0
        /*04d0*/ 	.word	0x00000003
        /*04d4*/ 	.word	0x00014250
        /*04d8*/ 	.short	0x010a
        /*04da*/ 	.byte	0x3f
	.zero		1


	//   ....[60]....
        /*04dc*/ 	.word	0x0000e140
        /*04e0*/ 	.word	0x00000005
        /*04e4*/ 	.word	0x00014200
        /*04e8*/ 	.short	0x010a
        /*04ea*/ 	.byte	0x3f
	.zero		1


	//   ....[61]....
        /*04ec*/ 	.word	0x0000e1a0
        /*04f0*/ 	.word	0x00000000
        /*04f4*/ 	.word	0xfffffff8
        /*04f8*/ 	.short	0x010a
        /*04fa*/ 	.byte	0x3f
	.zero		1


	//   ....[62]....
        /*04fc*/ 	.word	0x0000e200
        /*0500*/ 	.word	0x00000008
        /*0504*/ 	.word	0x00014200
        /*0508*/ 	.short	0x010a
        /*050a*/ 	.byte	0x3f
	.zero		1


	//   ....[63]....
        /*050c*/ 	.word	0x0000e260
        /*0510*/ 	.word	0x0000000d
        /*0514*/ 	.word	0x00014200
        /*0518*/ 	.short	0x010a
        /*051a*/ 	.byte	0x3f
	.zero		1


	//   ....[64]....
        /*051c*/ 	.word	0x0000e2c0
        /*0520*/ 	.word	0x00000008
        /*0524*/ 	.word	0x00014200
        /*0528*/ 	.short	0x010a
        /*052a*/ 	.byte	0x3f
	.zero		1


	//   ....[65]....
        /*052c*/ 	.word	0x0000e320
        /*0530*/ 	.word	0x0000000b
        /*0534*/ 	.word	0x00014200
        /*0538*/ 	.short	0x010a
        /*053a*/ 	.byte	0x3f
	.zero		1


	//   ....[66]....
        /*053c*/ 	.word	0x0000e380
        /*0540*/ 	.word	0x00000009
        /*0544*/ 	.word	0x00014200
        /*0548*/ 	.short	0x010a
        /*054a*/ 	.byte	0x3f
	.zero		1


	//   ....[67]....
        /*054c*/ 	.word	0x0000e3e0
        /*0550*/ 	.word	0x00000003
        /*0554*/ 	.word	0x00000008
        /*0558*/ 	.short	0x010a
        /*055a*/ 	.byte	0x3f
	.zero		1


	//   ....[68]....
        /*055c*/ 	.word	0x0000e4b0
        /*0560*/ 	.word	0x00000007
        /*0564*/ 	.word	0x00014260
        /*0568*/ 	.short	0x010a
        /*056a*/ 	.byte	0x3f
	.zero		1


	//   ....[69]....
        /*056c*/ 	.word	0x0000e500
        /*0570*/ 	.word	0x00000007
        /*0574*/ 	.word	0x000142b0
        /*0578*/ 	.short	0x010a
        /*057a*/ 	.byte	0x3f
	.zero		1


	//   ....[70]....
        /*057c*/ 	.word	0x0000e550
        /*0580*/ 	.word	0x00000004
        /*0584*/ 	.word	0x00014260
        /*0588*/ 	.short	0x010a
        /*058a*/ 	.byte	0x3f
	.zero		1


	//   ....[71]....
        /*058c*/ 	.word	0x0000e620
        /*0590*/ 	.word	0x00000008
        /*0594*/ 	.word	0x00014228
        /*0598*/ 	.short	0x010a
        /*059a*/ 	.byte	0x3f
	.zero		1


	//   ....[72]....
        /*059c*/ 	.word	0x0000e670
        /*05a0*/ 	.word	0x00000005
        /*05a4*/ 	.word	0x000142b0
        /*05a8*/ 	.short	0x010a
        /*05aa*/ 	.byte	0x3f
	.zero		1


	//   ....[73]....
        /*05ac*/ 	.word	0x0000e6c0
        /*05b0*/ 	.word	0x00000007
        /*05b4*/ 	.word	0x00014228
        /*05b8*/ 	.short	0x010a
        /*05ba*/ 	.byte	0x3f
	.zero		1


	//   ....[74]....
        /*05bc*/ 	.word	0x0000e710
        /*05c0*/ 	.word	0x00000007
        /*05c4*/ 	.word	0x00014228
        /*05c8*/ 	.short	0x010a
        /*05ca*/ 	.byte	0x3f
	.zero		1


	//   ....[75]....
        /*05cc*/ 	.word	0x0000e760
        /*05d0*/ 	.word	0x00000007
        /*05d4*/ 	.word	0x00014228
        /*05d8*/ 	.short	0x010a
        /*05da*/ 	.byte	0x3f
	.zero		1


	//----- nvinfo : EIATTR_NUM_MBARRIERS
	.align		4
.L_38:
        /*05dc*/ 	.byte	0x03, 0x38
        /*05de*/ 	.short	0x001d


	//----- nvinfo : EIATTR_EXIT_INSTR_OFFSETS
	.align		4
        /*05e0*/ 	.byte	0x04, 0x1c
        /*05e2*/ 	.short	(.L_40 - .L_39)


	//   ....[0]....
.L_39:
        /*05e4*/ 	.word	0x00000b00


	//   ....[1]....
        /*05e8*/ 	.word	0x00000b70


	//   ....[2]....
        /*05ec*/ 	.word	0x0000c4a0


	//   ....[3]....
        /*05f0*/ 	.word	0x0000c500


	//   ....[4]....
        /*05f4*/ 	.word	0x0000c530


	//   ....[5]....
        /*05f8*/ 	.word	0x0000cf10


	//   ....[6]....
        /*05fc*/ 	.word	0x0000cf40


	//   ....[7]....
        /*0600*/ 	.word	0x0000e0c0


	//----- nvinfo : EIATTR_MAX_THREADS
	.align		4
.L_40:
        /*0604*/ 	.byte	0x04, 0x05
        /*0606*/ 	.short	(.L_42 - .L_41)
.L_41:
        /*0608*/ 	.word	0x00000180
        /*060c*/ 	.word	0x00000001
        /*0610*/ 	.word	0x00000001


	//----- nvinfo : EIATTR_CRS_STACK_SIZE
	.align		4
.L_42:
        /*0614*/ 	.byte	0x04, 0x1e
        /*0616*/ 	.short	(.L_44 - .L_43)
.L_43:
        /*0618*/ 	.word	0x00000000


	//----- nvinfo : EIATTR_CBANK_PARAM_SIZE
	.align		4
.L_44:
        /*061c*/ 	.byte	0x03, 0x19
        /*061e*/ 	.short	0x0870


	//----- nvinfo : EIATTR_PARAM_CBANK
	.align		4
        /*0620*/ 	.byte	0x04, 0x0a
        /*0622*/ 	.short	(.L_46 - .L_45)
	.align		4
.L_45:
        /*0624*/ 	.word	index@(.nv.constant0._ZN7cutlass13device_kernelINS_4fmha6kernel28FmhaKernelTmaWarpSpecializedINS1_10collective30FmhaMainloopTmaWarpSpecializedINS_10bfloat16_tEffN4cute5tupleIJNS7_1CILi128EEESA_NS9_ILi48EEEEEENS8_IJiNS9_ILi1EEENS8_IJiiEEEEEESF_SF_NS4_12CausalFusionEJNS2_6OptionILNS2_3TagE0ENS9_ILb1EEEEENSH_ILSI_2ESJ_EEEEENS4_15FmhaFwdEpilogueIS6_fNS8_IJNS9_ILi64EEESB_SA_EEEEENS2_23PersistentTileSchedulerEJSK_SL_EEEEEvNT_6ParamsE)
        /*0628*/ 	.short	0x0210
        /*062a*/ 	.short	0x0870


	//----- nvinfo : EIATTR_SW_WAR
	.align		4
.L_46:
        /*062c*/ 	.byte	0x04, 0x36
        /*062e*/ 	.short	(.L_48 - .L_47)
.L_47:
        /*0630*/ 	.word	0x00000008
.L_48:


//--------------------- .nv.callgraph             --------------------------
	.section	.nv.callgraph,"",@"SHT_CUDA_CALLGRAPH"
	.align	4
	.sectionentsize	8
	.align		4
        /*0000*/ 	.word	0x00000000
	.align		4
        /*0004*/ 	.word	0xffffffff
	.align		4
        /*0008*/ 	.word	index@(_ZN7cutlass13device_kernelINS_4fmha6kernel28FmhaKernelTmaWarpSpecializedINS1_10collective30FmhaMainloopTmaWarpSpecializedINS_10bfloat16_tEffN4cute5tupleIJNS7_1CILi128EEESA_NS9_ILi48EEEEEENS8_IJiNS9_ILi1EEENS8_IJiiEEEEEESF_SF_NS4_12CausalFusionEJNS2_6OptionILNS2_3TagE0ENS9_ILb1EEEEENSH_ILSI_2ESJ_EEEEENS4_15FmhaFwdEpilogueIS6_fNS8_IJNS9_ILi64EEESB_SA_EEEEENS2_23PersistentTileSchedulerEJSK_SL_EEEEEvNT_6ParamsE)
	.align		4
        /*000c*/ 	.word	index@(__assertfail)
	.align		4
        /*0010*/ 	.word	0x00000000
	.align		4
        /*0014*/ 	.word	0xfffffffe
	.align		4
        /*0018*/ 	.word	0x00000000
	.align		4
        /*001c*/ 	.word	0xfffffffd
	.align		4
        /*0020*/ 	.word	0x00000000
	.align		4
        /*0024*/ 	.word	0xfffffffc


//--------------------- .nv.constant4             --------------------------
	.section	.nv.constant4,"a",@progbits
	.align	8
	.align		8
.nv.constant4:
        /*0000*/ 	.dword	__assertfail
	.align		8
        /*0008*/ 	.dword	__unnamed_1
	.align		8
        /*0010*/ 	.dword	__unnamed_2
	.align		8
        /*0018*/ 	.dword	_ZN39_INTERNAL_8c45b6e8_4_k_cu_b09d2a48_32994cuda3std3__45__cpo5beginE
	.align		8
        /*0020*/ 	.dword	_ZN39_INTERNAL_8c45b6e8_4_k_cu_b09d2a48_32994cuda3std3__45__cpo3endE
	.align		8
        /*0028*/ 	.dword	_ZN39_INTERNAL_8c45b6e8_4_k_cu_b09d2a48_32994cuda3std3__45__cpo6cbeginE
	.align		8
        /*0030*/ 	.dword	_ZN39_INTERNAL_8c45b6e8_4_k_cu_b09d2a48_32994cuda3std3__45__cpo4cendE
	.align		8
        /*0038*/ 	.dword	_ZN39_INTERNAL_8c45b6e8_4_k_cu_b09d2a48_32994cuda3std3__441_GLOBAL__N__8c45b6e8_4_k_cu_b09d2a48_32996ignoreE
	.align		8
        /*0040*/ 	.dword	_ZN39_INTERNAL_8c45b6e8_4_k_cu_b09d2a48_32994cuda3std3__419piecewise_constructE
	.align		8
        /*0048*/ 	.dword	_ZN39_INTERNAL_8c45b6e8_4_k_cu_b09d2a48_32994cuda3std3__48in_placeE
	.align		8
        /*0050*/ 	.dword	_ZN39_INTERNAL_8c45b6e8_4_k_cu_b09d2a48_32994cuda3std6ranges3__45__cpo4swapE
	.align		8
        /*0058*/ 	.dword	_ZN39_INTERNAL_8c45b6e8_4_k_cu_b09d2a48_32994cuda3std6ranges3__45__cpo9iter_moveE
	.align		8
        /*0060*/ 	.dword	_ZN39_INTERNAL_8c45b6e8_4_k_cu_b09d2a48_32994cute7productE
	.align		8
        /*0068*/ 	.dword	_ZN39_INTERNAL_8c45b6e8_4_k_cu_b09d2a48_32994cute1_E
	.align		8
        /*0070*/ 	.dword	$str$24
	.align		8
        /*0078*/ 	.dword	$str$25


//--------------------- .text._ZN7cutlass13device_kernelINS_4fmha6kernel28FmhaKernelTmaWarpSpecializedINS1_10collective30FmhaMainloopTmaWarpSpecializedINS_10bfloat16_tEffN4cute5tupleIJNS7_1CILi128EEESA_NS9_ILi48EEEEEENS8_IJiNS9_ILi1EEENS8_IJiiEEEEEESF_SF_NS4_12CausalFusionEJNS2_6OptionILNS2_3TagE0ENS9_ILb1EEEEENSH_ILSI_2ESJ_EEEEENS4_15FmhaFwdEpilogueIS6_fNS8_IJNS9_ILi64EEESB_SA_EEEEENS2_23PersistentTileSchedulerEJSK_SL_EEEEEvNT_6ParamsE --------------------------
	.section	.text._ZN7cutlass13device_kernelINS_4fmha6kernel28FmhaKernelTmaWarpSpecializedINS1_10collective30FmhaMainloopTmaWarpSpecializedINS_10bfloat16_tEffN4cute5tupleIJNS7_1CILi128EEESA_NS9_ILi48EEEEEENS8_IJiNS9_ILi1EEENS8_IJiiEEEEEESF_SF_NS4_12CausalFusionEJNS2_6OptionILNS2_3TagE0ENS9_ILb1EEEEENSH_ILSI_2ESJ_EEEEENS4_15FmhaFwdEpilogueIS6_fNS8_IJNS9_ILi64EEESB_SA_EEEEENS2_23PersistentTileSchedulerEJSK_SL_EEEEEvNT_6ParamsE,"ax",@progbits
	.align	128
.text._ZN7cutlass13device_kernelINS_4fmha6kernel28FmhaKernelTmaWarpSpecializedINS1_10collective30FmhaMainloopTmaWarpSpecializedINS_10bfloat16_tEffN4cute5tupleIJNS7_1CILi128EEESA_NS9_ILi48EEEEEENS8_IJiNS9_ILi1EEENS8_IJiiEEEEEESF_SF_NS4_12CausalFusionEJNS2_6OptionILNS2_3TagE0ENS9_ILb1EEEEENSH_ILSI_2ESJ_EEEEENS4_15FmhaFwdEpilogueIS6_fNS8_IJNS9_ILi64EEESB_SA_EEEEENS2_23PersistentTileSchedulerEJSK_SL_EEEEEvNT_6ParamsE:
        .type           _ZN7cutlass13device_kernelINS_4fmha6kernel28FmhaKernelTmaWarpSpecializedINS1_10collective30FmhaMainloopTmaWarpSpecializedINS_10bfloat16_tEffN4cute5tupleIJNS7_1CILi128EEESA_NS9_ILi48EEEEEENS8_IJiNS9_ILi1EEENS8_IJiiEEEEEESF_SF_NS4_12CausalFusionEJNS2_6OptionILNS2_3TagE0ENS9_ILb1EEEEENSH_ILSI_2ESJ_EEEEENS4_15FmhaFwdEpilogueIS6_fNS8_IJNS9_ILi64EEESB_SA_EEEEENS2_23PersistentTileSchedulerEJSK_SL_EEEEEvNT_6ParamsE,@function
        .size           _ZN7cutlass13device_kernelINS_4fmha6kernel28FmhaKernelTmaWarpSpecializedINS1_10collective30FmhaMainloopTmaWarpSpecializedINS_10bfloat16_tEffN4cute5tupleIJNS7_1CILi128EEESA_NS9_ILi48EEEEEENS8_IJiNS9_ILi1EEENS8_IJiiEEEEEESF_SF_NS4_12CausalFusionEJNS2_6OptionILNS2_3TagE0ENS9_ILb1EEEEENSH_ILSI_2ESJ_EEEEENS4_15FmhaFwdEpilogueIS6_fNS8_IJNS9_ILi64EEESB_SA_EEEEENS2_23PersistentTileSchedulerEJSK_SL_EEEEEvNT_6ParamsE,(.L_x_148 - _ZN7cutlass13device_kernelINS_4fmha6kernel28FmhaKernelTmaWarpSpecializedINS1_10collective30FmhaMainloopTmaWarpSpecializedINS_10bfloat16_tEffN4cute5tupleIJNS7_1CILi128EEESA_NS9_ILi48EEEEEENS8_IJiNS9_ILi1EEENS8_IJiiEEEEEESF_SF_NS4_12CausalFusionEJNS2_6OptionILNS2_3TagE0ENS9_ILb1EEEEENSH_ILSI_2ESJ_EEEEENS4_15FmhaFwdEpilogueIS6_fNS8_IJNS9_ILi64EEESB_SA_EEEEENS2_23PersistentTileSchedulerEJSK_SL_EEEEEvNT_6ParamsE)
        .other          _ZN7cutlass13device_kernelINS_4fmha6kernel28FmhaKernelTmaWarpSpecializedINS1_10collective30FmhaMainloopTmaWarpSpecializedINS_10bfloat16_tEffN4cute5tupleIJNS7_1CILi128EEESA_NS9_ILi48EEEEEENS8_IJiNS9_ILi1EEENS8_IJiiEEEEEESF_SF_NS4_12CausalFusionEJNS2_6OptionILNS2_3TagE0ENS9_ILb1EEEEENSH_ILSI_2ESJ_EEEEENS4_15FmhaFwdEpilogueIS6_fNS8_IJNS9_ILi64EEESB_SA_EEEEENS2_23PersistentTileSchedulerEJSK_SL_EEEEEvNT_6ParamsE,@"STO_CUDA_ENTRY STV_DEFAULT"
_ZN7cutlass13device_kernelINS_4fmha6kernel28FmhaKernelTmaWarpSpecializedINS1_10collective30FmhaMainloopTmaWarpSpecializedINS_10bfloat16_tEffN4cute5tupleIJNS7_1CILi128EEESA_NS9_ILi48EEEEEENS8_IJiNS9_ILi1EEENS8_IJiiEEEEEESF_SF_NS4_12CausalFusionEJNS2_6OptionILNS2_3TagE0ENS9_ILb1EEEEENSH_ILSI_2ESJ_EEEEENS4_15FmhaFwdEpilogueIS6_fNS8_IJNS9_ILi64EEESB_SA_EEEEENS2_23PersistentTileSchedulerEJSK_SL_EEEEEvNT_6ParamsE:
[----:B------:R-:W1:Y:S01]  /*0000*/  LDC R1, c[0x0][0x28] ;  /* 0x00000a00ff017b82 */ /* 0x000e620000000800 */
[----:B------:R-:W2:Y:S07]  /*0010*/  S2R R2, SR_TID.X ;  /* 0x0000000000027919 */ /* 0x000eae0000002100 */
[----:B------:R-:W3:Y:S01]  /*0020*/  S2UR UR6, SR_CTAID.X ;  /* 0x00000000000679c3 */ /* 0x000ee20000002500 */
[----:B------:R-:W-:Y:S01]  /*0030*/  ELECT P1, URZ, PT ;  /* 0x00000000003f782f */ /* 0x000fe20003820000 */
[----:B------:R-:W-:Y:S01]  /*0040*/  BSSY B0, `(.L_x_0) ;  /* 0x0000018000007945 */ /* 0x000fe20003800000 */
[----:B---3--:R-:W-:Y:S01]  /*0050*/  IMAD.U32 R17, RZ, RZ, UR6 ;  /* 0x00000006ff117e24 */ /* 0x008fe2000f8e00ff */
[----:B--2---:R-:W-:-:S05]  /*0060*/  SHF.R.U32.HI R0, RZ, 0x5, R2 ;  /* 0x00000005ff007819 */ /* 0x004fca0000011602 */
[----:B------:R-:W2:Y:S02]  /*0070*/  SHFL.IDX PT, R3, R0, RZ, 0x1f ;  /* 0x00001fff00037589 */ /* 0x000ea400000e0000 */
[----:B--2---:R-:W-:Y:S02]  /*0080*/  R2UR UR4, R3 ;  /* 0x00000000030472ca */ /* 0x004fe400000e0000 */
[----:B------:R-:W-:-:S06]  /*0090*/  SHF.R.U32.HI R3, RZ, 0x7, R2 ;  /* 0x00000007ff037819 */ /* 0x000fcc0000011602 */
[----:B------:R-:W2:Y:S05]  /*00a0*/  SHFL.IDX PT, R3, R3, RZ, 0x1f ;  /* 0x00001fff03037589 */ /* 0x000eaa00000e0000 */
[----:B------:R-:W-:Y:S02]  /*00b0*/  USHF.R.S32.HI UR5, URZ, 0x1f, UR4 ;  /* 0x0000001f3f057899 */ /* 0x000fe40008011404 */
[----:B------:R-:W-:Y:S02]  /*00c0*/  ISETP.EQ.AND P2, PT, RZ, UR4, P1 ;  /* 0x00000004ff007c0c */ /* 0x000fe40008f42270 */
[----:B------:R-:W-:-:S04]  /*00d0*/  ULEA.HI UR5, UR5, UR4, URZ, 0x2 ;  /* 0x0000000405057291 */ /* 0x000fc8000f8f103f */
[----:B------:R-:W-:-:S04]  /*00e0*/  ULOP3.LUT UR5, UR5, 0xfffffffc, URZ, 0xc0, !UPT ;  /* 0xfffffffc05057892 */ /* 0x000fc8000f8ec03f */
[----:B------:R-:W-:-:S03]  /*00f0*/  UIADD3 UR5, UR4, -UR5, URZ ;  /* 0x8000000504057290 */ /* 0x000fc6000fffe03f */
[----:B-1----:R-:W-:Y:S09]  /*0100*/  @!P2 BRA `(.L_x_1) ;  /* 0x00000000002ca947 */ /* 0x002ff20003800000 */
[----:B------:R-:W-:Y:S02]  /*0110*/  ULDC.64 UR6, c[0x0][0x198] ;  /* 0x0000660000067ab9 */ /* 0x000fe40000000a00 */
[----:B------:R-:W-:Y:S02]  /*0120*/  UIADD3 UR8, UP0, UR6, 0xf0, URZ ;  /* 0x000000f006087890 */ /* 0x000fe4000ff1e03f */
[----:B------:R-:W-:Y:S02]  /*0130*/  UIADD3 UR10, UP1, UR6, 0x1f0, URZ ;  /* 0x000001f0060a7890 */ /* 0x000fe4000ff3e03f */
[----:B------:R-:W-:Y:S02]  /*0140*/  UIADD3 UR6, UP2, UR6, 0x2f0, URZ ;  /* 0x000002f006067890 */ /* 0x000fe4000ff5e03f */
[----:B------:R-:W-:Y:S02]  /*0150*/  UIADD3.X UR9, URZ, UR7, URZ, UP0, !UPT ;  /* 0x000000073f097290 */ /* 0x000fe400087fe43f */
[----:B------:R-:W-:-:S02]  /*0160*/  UIADD3.X UR11, URZ, UR7, URZ, UP1, !UPT ;  /* 0x000000073f0b7290 */ /* 0x000fc40008ffe43f */
[----:B------:R-:W-:-:S05]  /*0170*/  UIADD3.X UR7, URZ, UR7, URZ, UP2, !UPT ;  /* 0x000000073f077290 */ /* 0x000fca00097fe43f */
[----:B------:R1:W-:Y:S02]  /*0180*/  UTMACCTL.PF [UR8] ;  /* 0x00000000080079b9 */ /* 0x0003e40008040000 */
[----:B------:R1:W-:Y:S02]  /*0190*/  UTMACCTL.PF [UR10] ;  /* 0x000000000a0079b9 */ /* 0x0003e40008040000 */
[----:B------:R1:W-:Y:S02]  /*01a0*/  UTMACCTL.PF [UR6] ;  /* 0x00000000060079b9 */ /* 0x0003e40008040000 */
[----:B-1----:R-:W-:Y:S01]  /*01b0*/  NOP ;  /* 0x0000000000007918 */ /* 0x002fe20000000000 */
.L_x_1:
[----:B------:R-:W-:Y:S05]  /*01c0*/  BSYNC B0 ;  /* 0x0000000000007941 */ /* 0x000fea0003800000 */
.L_x_0:
[----:B------:R-:W1:Y:S01]  /*01d0*/  SHFL.IDX PT, R4, R0, RZ, 0x1f ;  /* 0x00001fff00047589 */ /* 0x000e6200000e0000 */
[----:B--2---:R-:W-:Y:S01]  /*01e0*/  R2UR UR48, R3 ;  /* 0x00000000033072ca */ /* 0x004fe200000e0000 */
[----:B------:R-:W-:Y:S02]  /*01f0*/  UISETP.NE.AND UP0, UPT, UR5, 0x1, UPT ;  /* 0x000000010500788c */ /* 0x000fe4000bf05270 */
[----:B------:R-:W-:-:S10]  /*0200*/  UISETP.NE.AND UP1, UPT, UR5, 0x2, UPT ;  /* 0x000000020500788c */ /* 0x000fd4000bf25270 */
[----:B------:R-:W-:Y:S02]  /*0210*/  UIADD3 UR10, UR48, -0x1, URZ ;  /* 0xffffffff300a7890 */ /* 0x000fe4000fffe03f */
[----:B------:R-:W-:Y:S02]  /*0220*/  UISETP.EQ.AND UP2, UPT, UR48, URZ, !UP0 ;  /* 0x0000003f3000728c */ /* 0x000fe4000c742270 */
[----:B------:R-:W-:Y:S02]  /*0230*/  UISETP.EQ.AND UP3, UPT, UR48, URZ, !UP1 ;  /* 0x0000003f3000728c */ /* 0x000fe4000cf62270 */
[----:B------:R-:W-:Y:S02]  /*0240*/  UISETP.GE.U32.AND UP4, UPT, UR10, 0x4, UPT ;  /* 0x000000040a00788c */ /* 0x000fe4000bf86070 */
[----:B------:R-:W-:Y:S01]  /*0250*/  USEL UR47, URZ, 0x1, !UP2 ;  /* 0x000000013f2f7887 */ /* 0x000fe2000d000000 */
[----:B-1----:R-:W-:Y:S01]  /*0260*/  ISETP.NE.AND P0, PT, R4, RZ, PT ;  /* 0x000000ff0400720c */ /* 0x002fe20003f05270 */
[----:B------:R-:W-:Y:S01]  /*0270*/  USEL UR39, URZ, 0x1, !UP3 ;  /* 0x000000013f277887 */ /* 0x000fe2000d800000 */
[----:B------:R-:W-:Y:S01]  /*0280*/  IMAD.U32 R4, RZ, RZ, UR5 ;  /* 0x00000005ff047e24 */ /* 0x000fe2000f8e00ff */
[----:B------:R-:W-:-:S02]  /*0290*/  USEL UR47, UR47, 0x2, UP4 ;  /* 0x000000022f2f7887 */ /* 0x000fc4000a000000 */
[----:B------:R-:W-:-:S08]  /*02a0*/  USEL UR39, UR39, 0x2, UP4 ;  /* 0x0000000227277887 */ /* 0x000fd0000a000000 */
[----:B------:R-:W-:Y:S05]  /*02b0*/  @P0 BRA `(.L_x_2) ;  /* 0x0000000000480947 */ /* 0x000fea0003800000 */
[----:B------:R-:W1:Y:S01]  /*02c0*/  S2UR UR8, SR_CgaCtaId ;  /* 0x00000000000879c3 */ /* 0x000e620000008800 */
[----:B------:R-:W-:Y:S01]  /*02d0*/  UMOV UR4, 0x400 ;  /* 0x0000040000047882 */ /* 0x000fe20000000000 */
[----:B------:R-:W-:Y:S01]  /*02e0*/  UMOV UR5, 0x1 ;  /* 0x0000000100057882 */ /* 0x000fe20000000000 */
[----:B------:R-:W-:Y:S01]  /*02f0*/  UMOV UR6, 0x80 ;  /* 0x0000008000067882 */ /* 0x000fe20000000000 */
[----:B------:R-:W-:Y:S01]  /*0300*/  ELECT P0, URZ, PT ;  /* 0x00000000003f782f */ /* 0x000fe20003800000 */
[----:B------:R-:W-:-:S04]  /*0310*/  UIADD3 UR6, -UR6, 0x100000, URZ ;  /* 0x0010000006067890 */ /* 0x000fc8000fffe13f */
[----:B------:R-:W-:Y:S02]  /*0320*/  USHF.L.U32 UR7, UR6, 0xb, URZ ;  /* 0x0000000b06077899 */ /* 0x000fe4000800063f */
[----:B------:R-:W-:Y:S02]  /*0330*/  USHF.L.U32 UR6, UR6, 0x1, URZ ;  /* 0x0000000106067899 */ /* 0x000fe4000800063f */
[----:B-1----:R-:W-:Y:S02]  /*0340*/  ULEA UR8, UR8, UR4, 0x18 ;  /* 0x0000000408087291 */ /* 0x002fe4000f8ec03f */
[----:B------:R-:W-:-:S04]  /*0350*/  UIADD3 UR4, -UR5, 0x100000, URZ ;  /* 0x0010000005047890 */ /* 0x000fc8000fffe13f */
[----:B------:R-:W-:Y:S02]  /*0360*/  USHF.L.U32 UR5, UR4, 0xb, URZ ;  /* 0x0000000b04057899 */ /* 0x000fe4000800063f */
[----:B------:R-:W-:Y:S01]  /*0370*/  USHF.L.U32 UR4, UR4, 0x1, URZ ;  /* 0x0000000104047899 */ /* 0x000fe2000800063f */
[----:B------:R-:W1:Y:S11]  /*0380*/  FENCE.VIEW.ASYNC.S ;  /* 0x00000000000073c6 */ /* 0x000e760000000000 */
[----:B-1----:R1:W2:Y:S01]  /*0390*/  SYNCS.EXCH.64 URZ, [UR8+0x14250], UR4 ;  /* 0x01425004083f75b2 */ /* 0x0022a20008000100 */
[----:B------:R1:W3:Y:S01]  /*03a0*/  SYNCS.EXCH.64 URZ, [UR8+0x14260], UR6 ;  /* 0x01426006083f75b2 */ /* 0x0002e20008000100 */
[----:B------:R1:W4:Y:S01]  /*03b0*/  SYNCS.EXCH.64 URZ, [UR8+0x14258], UR4 ;  /* 0x01425804083f75b2 */ /* 0x0003220008000100 */
[----:B------:R1:W1:Y:S01]  /*03c0*/  SYNCS.EXCH.64 URZ, [UR8+0x14268], UR6 ;  /* 0x01426806083f75b2 */ /* 0x0002620008000100 */
[----:B------:R-:W-:Y:S01]  /*03d0*/  NOP ;  /* 0x0000000000007918 */ /* 0x000fe20000000000 */
.L_x_2:
[----:B------:R-:W5:Y:S01]  /*03e0*/  SHFL.IDX PT, R3, R0, RZ, 0x1f ;  /* 0x00001fff00037589 */ /* 0x000f6200000e0000 */
[----:B------:R-:W-:Y:S01]  /*03f0*/  NOP ;  /* 0x0000000000007918 */ /* 0x000fe20000000000 */
[----:B-----5:R-:W-:-:S13]  /*0400*/  ISETP.NE.AND P0, PT, R3, RZ, PT ;  /* 0x000000ff0300720c */ /* 0x020fda0003f05270 */
[----:B------:R-:W-:Y:S05]  /*0410*/  @P0 BRA `(.L_x_3) ;  /* 0x0000000000600947 */ /* 0x000fea0003800000 */
[----:B-1----:R-:W1:Y:S01]  /*0420*/  S2UR UR5, SR_CgaCtaId ;  /* 0x00000000000579c3 */ /* 0x002e620000008800 */
[----:B------:R-:W-:Y:S01]  /*0430*/  UMOV UR4, 0x400 ;  /* 0x0000040000047882 */ /* 0x000fe20000000000 */
[----:B------:R-:W-:Y:S01]  /*0440*/  UMOV UR6, 0x1 ;  /* 0x0000000100067882 */ /* 0x000fe20000000000 */
[----:B------:R-:W-:Y:S01]  /*0450*/  UMOV UR9, 0x100 ;  /* 0x0000010000097882 */ /* 0x000fe20000000000 */
[----:B------:R-:W-:-:S04]  /*0460*/  UIADD3 UR6, -UR6, 0x100000, URZ ;  /* 0x0010000006067890 */ /* 0x000fc8000fffe13f */
[----:B------:R-:W-:Y:S02]  /*0470*/  USHF.L.U32 UR7, UR6, 0xb, URZ ;  /* 0x0000000b06077899 */ /* 0x000fe4000800063f */
[----:B------:R-:W-:Y:S01]  /*0480*/  USHF.L.U32 UR6, UR6, 0x1, URZ ;  /* 0x0000000106067899 */ /* 0x000fe2000800063f */
[----:B------:R-:W-:Y:S01]  /*0490*/  ELECT P0, URZ, PT ;  /* 0x00000000003f782f */ /* 0x000fe20003800000 */
[----:B-1----:R-:W-:Y:S02]  /*04a0*/  ULEA UR8, UR5, UR4, 0x18 ;  /* 0x0000000405087291 */ /* 0x002fe4000f8ec03f */
[----:B------:R-:W-:-:S04]  /*04b0*/  UIADD3 UR4, -UR9, 0x100000, URZ ;  /* 0x0010000009047890 */ /* 0x000fc8000fffe13f */
[----:B------:R-:W-:Y:S02]  /*04c0*/  USHF.L.U32 UR5, UR4, 0xb, URZ ;  /* 0x0000000b04057899 */ /* 0x000fe4000800063f */
[----:B------:R-:W-:Y:S01]  /*04d0*/  USHF.L.U32 UR4, UR4, 0x1, URZ ;  /* 0x0000000104047899 */ /* 0x000fe2000800063f */
[----:B------:R-:W1:Y:S03]  /*04e0*/  FENCE.VIEW.ASYNC.S ;  /* 0x00000000000073c6 */ /* 0x000e660000000000 */
[----:B-1----:R1:W1:Y:S08]  /*04f0*/  SYNCS.EXCH.64 URZ, [UR8+0x14200], UR6 ;  /* 0x01420006083f75b2 */ /* 0x0022700008000100 */
[----:B------:R1:W1:Y:S01]  /*0500*/  SYNCS.EXCH.64 URZ, [UR8+0x14228], UR4 ;  /* 0x01422804083f75b2 */ /* 0x0002620008000100 */
        /* <DEDUP_REMOVED lines=8> */
[----:B------:R-:W-:Y:S01]  /*0590*/  NOP ;  /* 0x0000000000007918 */ /* 0x000fe20000000000 */
.L_x_3:
        /* <DEDUP_REMOVED lines=21> */
[----:B------:R-:W-:Y:S01]  /*06f0*/  NOP ;  /* 0x0000000000007918 */ /* 0x000fe20000000000 */
.L_x_4:
[----:B------:R-:W5:Y:S01]  /*0700*/  SHFL.IDX PT, R3, R0, RZ, 0x1f ;  /* 0x00001fff00037589 */ /* 0x000f6200000e0000 */
[----:B------:R-:W-:Y:S01]  /*0710*/  ELECT P0, URZ, PT ;  /* 0x00000000003f782f */ /* 0x000fe20003800000 */
[----:B------:R-:W-:Y:S01]  /*0720*/  NOP ;  /* 0x0000000000007918 */ /* 0x000fe20000000000 */
[----:B-1----:R-:W-:Y:S02]  /*0730*/  UMOV UR4, 0x80 ;  /* 0x0000008000047882 */ /* 0x002fe40000000000 */
[C---:B-----5:R-:W-:Y:S02]  /*0740*/  ISETP.NE.OR P0, PT, R3.reuse, RZ, !P0 ;  /* 0x000000ff0300720c */ /* 0x060fe40004705670 */
[----:B------:R-:W-:-:S11]  /*0750*/  ISETP.NE.AND P3, PT, R3, RZ, PT ;  /* 0x000000ff0300720c */ /* 0x000fd60003f65270 */
[----:B------:R-:W-:Y:S01]  /*0760*/  VOTEU.ALL UP2, P0 ;  /* 0x00000000003f7886 */ /* 0x000fe20000040000 */
[----:B------:R-:W-:Y:S01]  /*0770*/  VOTEU.ALL UP3, P0 ;  /* 0x00000000003f7886 */ /* 0x000fe20000060000 */
[----:B------:R-:W-:Y:S01]  /*0780*/  VOTEU.ALL UP4, P0 ;  /* 0x00000000003f7886 */ /* 0x000fe20000080000 */
[----:B------:R-:W-:Y:S02]  /*0790*/  VOTEU.ALL UP5, P0 ;  /* 0x00000000003f7886 */ /* 0x000fe400000a0000 */
[----:B------:R-:W1:Y:S01]  /*07a0*/  @!UP2 S2UR UR7, SR_CgaCtaId ;  /* 0x000000000007a9c3 */ /* 0x000e620000008800 */
[----:B------:R-:W-:Y:S01]  /*07b0*/  @!UP2 UMOV UR6, 0x400 ;  /* 0x000004000006a882 */ /* 0x000fe20000000000 */
[----:B------:R-:W-:-:S04]  /*07c0*/  @!UP2 UIADD3 UR4, -UR4, 0x100000, URZ ;  /* 0x001000000404a890 */ /* 0x000fc8000fffe13f */
[----:B------:R-:W-:Y:S02]  /*07d0*/  @!UP2 USHF.L.U32 UR5, UR4, 0xb, URZ ;  /* 0x0000000b0405a899 */ /* 0x000fe4000800063f */
[----:B------:R-:W-:Y:S02]  /*07e0*/  @!UP2 USHF.L.U32 UR4, UR4, 0x1, URZ ;  /* 0x000000010404a899 */ /* 0x000fe4000800063f */
[----:B-1----:R-:W-:Y:S01]  /*07f0*/  @!UP2 ULEA UR6, UR7, UR6, 0x18 ;  /* 0x000000060706a291 */ /* 0x002fe2000f8ec03f */
[----:B------:R-:W-:Y:S01]  /*0800*/  VOTEU.ALL UP2, P0 ;  /* 0x00000000003f7886 */ /* 0x000fe20000040000 */
[----:B------:R-:W1:Y:S10]  /*0810*/  FENCE.VIEW.ASYNC.S ;  /* 0x00000000000073c6 */ /* 0x000e740000000000 */
[----:B-1----:R1:W1:Y:S01]  /*0820*/  @!UP2 SYNCS.EXCH.64 URZ, [UR6+0x14290], UR4 ;  /* 0x01429004063fa5b2 */ /* 0x0022620008000100 */
[----:B------:R1:W1:Y:S01]  /*0830*/  @!UP3 SYNCS.EXCH.64 URZ, [UR6+0x14298], UR4 ;  /* 0x01429804063fb5b2 */ /* 0x0002620008000100 */
[----:B------:R1:W1:Y:S01]  /*0840*/  @!UP4 SYNCS.EXCH.64 URZ, [UR6+0x142a0], UR4 ;  /* 0x0142a004063fc5b2 */ /* 0x0002620008000100 */
[----:B------:R1:W1:Y:S01]  /*0850*/  @!UP5 SYNCS.EXCH.64 URZ, [UR6+0x142a8], UR4 ;  /* 0x0142a804063fd5b2 */ /* 0x0002620008000100 */
[----:B------:R-:W-:Y:S01]  /*0860*/  NOP ;  /* 0x0000000000007918 */ /* 0x000fe20000000000 */
[----:B------:R-:W-:Y:S05]  /*0870*/  @P3 BRA `(.L_x_5) ;  /* 0x0000000000503947 */ /* 0x000fea0003800000 */
[----:B-1----:R-:W1:Y:S01]  /*0880*/  S2UR UR5, SR_CgaCtaId ;  /* 0x00000000000579c3 */ /* 0x002e620000008800 */
[----:B------:R-:W-:Y:S01]  /*0890*/  UMOV UR4, 0x400 ;  /* 0x0000040000047882 */ /* 0x000fe20000000000 */
[----:B------:R-:W-:Y:S01]  /*08a0*/  UMOV UR6, 0x20 ;  /* 0x0000002000067882 */ /* 0x000fe20000000000 */
[----:B------:R-:W-:Y:S01]  /*08b0*/  UMOV UR7, 0x80 ;  /* 0x0000008000077882 */ /* 0x000fe20000000000 */
[----:B------:R-:W-:Y:S01]  /*08c0*/  ELECT P0, URZ, PT ;  /* 0x00000000003f782f */ /* 0x000fe20003800000 */
[----:B-1----:R-:W-:Y:S02]  /*08d0*/  ULEA UR8, UR5, UR4, 0x18 ;  /* 0x0000000405087291 */ /* 0x002fe4000f8ec03f */
[----:B------:R-:W-:-:S04]  /*08e0*/  UIADD3 UR4, -UR6, 0x100000, URZ ;  /* 0x0010000006047890 */ /* 0x000fc8000fffe13f */
[----:B------:R-:W-:Y:S02]  /*08f0*/  USHF.L.U32 UR5, UR4, 0xb, URZ ;  /* 0x0000000b04057899 */ /* 0x000fe4000800063f */
[----:B------:R-:W-:Y:S02]  /*0900*/  USHF.L.U32 UR4, UR4, 0x1, URZ ;  /* 0x0000000104047899 */ /* 0x000fe4000800063f */
        /* <DEDUP_REMOVED lines=10> */
[----:B------:R-:W-:Y:S01]  /*09b0*/  NOP ;  /* 0x0000000000007918 */ /* 0x000fe20000000000 */
.L_x_5:
[----:B------:R-:W-:Y:S01]  /*09c0*/  VOTEU.ANY UP2, P2 ;  /* 0x00000000003f7886 */ /* 0x000fe20001040100 */
[----:B-1----:R-:W-:Y:S01]  /*09d0*/  UMOV UR4, 0x40 ;  /* 0x0000004000047882 */ /* 0x002fe20000000000 */
[----:B------:R-:W-:Y:S01]  /*09e0*/  ISETP.NE.AND P3, PT, RZ, UR48, PT ;  /* 0x00000030ff007c0c */ /* 0x000fe2000bf65270 */
[----:B------:R-:W-:Y:S01]  /*09f0*/  NOP ;  /* 0x0000000000007918 */ /* 0x000fe20000000000 */
[----:B------:R-:W-:Y:S01]  /*0a00*/  ISETP.EQ.AND P0, PT, R4, 0x2, P1 ;  /* 0x000000020400780c */ /* 0x000fe20000f02270 */
[----:B------:R-:W1:Y:S01]  /*0a10*/  @UP2 S2UR UR7, SR_CgaCtaId ;  /* 0x00000000000729c3 */ /* 0x000e620000008800 */
[----:B------:R-:W-:Y:S01]  /*0a20*/  @UP2 UMOV UR6, 0x400 ;  /* 0x0000040000062882 */ /* 0x000fe20000000000 */
[----:B------:R-:W-:-:S04]  /*0a30*/  @UP2 UIADD3 UR4, -UR4, 0x100000, URZ ;  /* 0x0010000004042890 */ /* 0x000fc8000fffe13f */
[----:B------:R-:W-:Y:S02]  /*0a40*/  @UP2 USHF.L.U32 UR5, UR4, 0xb, URZ ;  /* 0x0000000b04052899 */ /* 0x000fe4000800063f */
[----:B------:R-:W-:Y:S02]  /*0a50*/  @UP2 USHF.L.U32 UR4, UR4, 0x1, URZ ;  /* 0x0000000104042899 */ /* 0x000fe4000800063f */
[----:B-1----:R-:W-:Y:S01]  /*0a60*/  @UP2 ULEA UR6, UR7, UR6, 0x18 ;  /* 0x0000000607062291 */ /* 0x002fe2000f8ec03f */
[----:B------:R-:W-:Y:S01]  /*0a70*/  VOTEU.ANY UP2, P2 ;  /* 0x00000000003f7886 */ /* 0x000fe20001040100 */
[----:B------:R-:W-:Y:S01]  /*0a80*/  ISETP.EQ.AND P2, PT, R4, 0x1, P1 ;  /* 0x000000010400780c */ /* 0x000fe20000f42270 */
[----:B------:R-:W1:Y:S09]  /*0a90*/  FENCE.VIEW.ASYNC.S ;  /* 0x00000000000073c6 */ /* 0x000e720000000000 */
[----:B-1----:R1:W2:Y:S01]  /*0aa0*/  @UP2 SYNCS.EXCH.64 URZ, [UR6+0x142b0], UR4 ;  /* 0x0142b004063f25b2 */ /* 0x0022a20008000100 */
[----:B------:R-:W-:Y:S01]  /*0ab0*/  NOP ;  /* 0x0000000000007918 */ /* 0x000fe20000000000 */
[----:B--234-:R-:W-:Y:S06]  /*0ac0*/  BAR.SYNC.DEFER_BLOCKING 0x0 ;  /* 0x0000000000007b1d */ /* 0x01cfec0000010000 */
[----:B------:R-:W-:Y:S05]  /*0ad0*/  @!P3 BRA `(.L_x_6) ;  /* 0x000000b80074b947 */ /* 0x000fea0003800000 */
[----:B------:R-:W-:-:S06]  /*0ae0*/  UISETP.GT.U32.AND UP0, UPT, UR10, 0x3, UPT ;  /* 0x000000030a00788c */ /* 0x000fcc000bf04070 */
[----:B------:R-:W-:-:S13]  /*0af0*/  PLOP3.LUT P0, PT, PT, PT, UP0, 0x80, 0x0 ;  /* 0x000000000000781c */ /* 0x000fda0003f0f008 */
[----:B-1----:R-:W-:Y:S05]  /*0b00*/  @P0 EXIT ;  /* 0x000000000000094d */ /* 0x002fea0003800000 */
.L_x_7:
[----:B------:R-:W-:-:S08]  /*0b10*/  NOP ;  /* 0x0000000000007918 */ /* 0x000fd00000000000 */
[----:B------:R-:W1:Y:S02]  /*0b20*/  USETMAXREG.TRY_ALLOC.CTAPOOL UP0, 0xf0 ;  /* 0x000000f0000079c8 */ /* 0x000e640008000600 */
[----:B-1----:R-:W-:-:S13]  /*0b30*/  PLOP3.LUT P0, PT, PT, PT, UP0, 0x80, 0x0 ;  /* 0x000000000000781c */ /* 0x002fda0003f0f008 */
[----:B------:R-:W-:Y:S05]  /*0b40*/  @!P0 BRA `(.L_x_7) ;  /* 0xfffffffc00f08947 */ /* 0x000fea000383ffff */
[----:B------:R-:W-:Y:S02]  /*0b50*/  ULDC UR4, c[0x0][0xa00] ;  /* 0x0002800000047ab9 */ /* 0x000fe40000000800 */
[----:B------:R-:W-:-:S13]  /*0b60*/  ISETP.GE.AND P0, PT, R17, UR4, PT ;  /* 0x0000000411007c0c */ /* 0x000fda000bf06270 */
[----:B------:R-:W-:Y:S05]  /*0b70*/  @P0 EXIT ;  /* 0x000000000000094d */ /* 0x000fea0003800000 */
[----:B------:R-:W-:Y:S01]  /*0b80*/  SHF.R.S32.HI R3, RZ, 0x1f, R2 ;  /* 0x0000001fff037819 */ /* 0x000fe20000011402 */
[----:B------:R-:W1:Y:S01]  /*0b90*/  S2UR UR4, SR_CgaCtaId ;  /* 0x00000000000479c3 */ /* 0x000e620000008800 */
[----:B------:R-:W-:Y:S01]  /*0ba0*/  UMOV UR41, 0x400 ;  /* 0x0000040000297882 */ /* 0x000fe20000000000 */
[----:B------:R-:W-:Y:S01]  /*0bb0*/  UISETP.NE.AND UP0, UPT, UR48, 0x1, UPT ;  /* 0x000000013000788c */ /* 0x000fe2000bf05270 */
[----:B------:R-:W-:Y:S01]  /*0bc0*/  LEA.HI R3, R3, R2, RZ, 0x7 ;  /* 0x0000000203037211 */ /* 0x000fe200078f38ff */
[----:B------:R-:W-:Y:S01]  /*0bd0*/  IMAD.MOV.U32 R19, RZ, RZ, RZ ;  /* 0x000000ffff137224 */ /* 0x000fe200078e00ff */
[----:B------:R-:W-:Y:S02]  /*0be0*/  ULOP3.LUT UR40, UR47, 0x1, URZ, 0xfc, !UPT ;  /* 0x000000012f287892 */ /* 0x000fe4000f8efc3f */
[----:B------:R-:W-:Y:S01]  /*0bf0*/  LOP3.LUT R3, R3, 0xffffff80, RZ, 0xc0, !PT ;  /* 0xffffff8003037812 */ /* 0x000fe200078ec0ff */
[----:B------:R-:W-:Y:S02]  /*0c00*/  UP2UR UR5, UPR, URZ, 0x1 ;  /* 0x000000013f057883 */ /* 0x000fe40008000000 */
[----:B------:R-:W-:-:S02]  /*0c10*/  USEL UR6, URZ, 0x1, UP0 ;  /* 0x000000013f067887 */ /* 0x000fc40008000000 */
[----:B------:R-:W-:Y:S01]  /*0c20*/  IMAD.IADD R3, R2, 0x1, -R3 ;  /* 0x0000000102037824 */ /* 0x000fe200078e0a03 */
[----:B------:R-:W-:Y:S01]  /*0c30*/  ULDC.64 UR50, c[0x0][0x198] ;  /* 0x0000660000327ab9 */ /* 0x000fe20000000a00 */
[----:B------:R-:W-:Y:S01]  /*0c40*/  UMOV UR37, URZ ;  /* 0x0000003f00257c82 */ /* 0x000fe20008000000 */
[----:B------:R-:W-:Y:S01]  /*0c50*/  UMOV UR38, URZ ;  /* 0x0000003f00267c82 */ /* 0x000fe20008000000 */
[----:B------:R-:W-:Y:S01]  /*0c60*/  MOV R22, UR6 ;  /* 0x0000000600167c02 */ /* 0x000fe20008000f00 */
[----:B------:R-:W-:Y:S01]  /*0c70*/  UMOV UR49, URZ ;  /* 0x0000003f00317c82 */ /* 0x000fe20008000000 */
[----:B------:R-:W-:Y:S01]  /*0c80*/  SHF.R.S32.HI R0, RZ, 0x1f, R3 ;  /* 0x0000001fff007819 */ /* 0x000fe20000011403 */
[----:B------:R-:W-:-:S03]  /*0c90*/  ULDC.64 UR52, c[0x0][0x208] ;  /* 0x0000820000347ab9 */ /* 0x000fc60000000a00 */
[CC--:B------:R-:W-:Y:S01]  /*0ca0*/  LEA.HI R4, R0.reuse, R3.reuse, RZ, 0x2 ;  /* 0x0000000300047211 */ /* 0x0c0fe200078f10ff */
[----:B-1----:R-:W-:Y:S01]  /*0cb0*/  ULEA UR41, UR4, UR41, 0x18 ;  /* 0x0000002904297291 */ /* 0x002fe2000f8ec03f */
[----:B------:R-:W-:Y:S02]  /*0cc0*/  LEA.HI R0, R0, R3, RZ, 0x5 ;  /* 0x0000000300007211 */ /* 0x000fe400078f28ff */
[--C-:B------:R-:W-:Y:S01]  /*0cd0*/  SHF.R.S32.HI R5, RZ, 0x2, R4.reuse ;  /* 0x00000002ff057819 */ /* 0x100fe20000011404 */
[----:B------:R-:W-:Y:S01]  /*0ce0*/  UIADD3 UR4, UR41, 0x3000, URZ ;  /* 0x0000300029047890 */ /* 0x000fe2000fffe03f */
[----:B------:R-:W-:Y:S01]  /*0cf0*/  SHF.R.S32.HI R6, RZ, 0x1f, R4 ;  /* 0x0000001fff067819 */ /* 0x000fe20000011404 */
[----:B------:R-:W-:Y:S01]  /*0d00*/  USHF.R.U32.HI UR5, URZ, 0x4, UR41 ;  /* 0x000000043f057899 */ /* 0x000fe20008011629 */
[----:B------:R-:W-:Y:S01]  /*0d10*/  LOP3.LUT R4, R4, 0x7ffffffc, RZ, 0xc0, !PT ;  /* 0x7ffffffc04047812 */ /* 0x000fe200078ec0ff */
[----:B------:R-:W-:Y:S01]  /*0d20*/  USHF.R.U32.HI UR4, URZ, 0x4, UR4 ;  /* 0x000000043f047899 */ /* 0x000fe20008011604 */
[----:B------:R-:W-:Y:S01]  /*0d30*/  LEA.HI R6, R6, R5, RZ, 0x3 ;  /* 0x0000000506067211 */ /* 0x000fe200078f18ff */
[----:B------:R-:W-:Y:S01]  /*0d40*/  ULOP3.LUT UR5, UR5, 0x3fff, URZ, 0xc0, !UPT ;  /* 0x00003fff05057892 */ /* 0x000fe2000f8ec03f */
[----:B------:R-:W-:Y:S01]  /*0d50*/  SHF.R.S32.HI R0, RZ, 0x5, R0 ;  /* 0x00000005ff007819 */ /* 0x000fe20000011400 */
[----:B------:R-:W-:Y:S01]  /*0d60*/  IMAD.IADD R4, R3, 0x1, -R4 ;  /* 0x0000000103047824 */ /* 0x000fe200078e0a04 */
[----:B------:R-:W-:Y:S01]  /*0d70*/  LOP3.LUT R6, R6, 0xfffffff8, RZ, 0xc0, !PT ;  /* 0xfffffff806067812 */ /* 0x000fe200078ec0ff */
[----:B------:R-:W-:-:S02]  /*0d80*/  ULOP3.LUT UR42, UR4, 0x3fff, URZ, 0xc0, !UPT ;  /* 0x00003fff042a7892 */ /* 0x000fc4000f8ec03f */
[----:B------:R-:W-:Y:S01]  /*0d90*/  IMAD.SHL.U32 R112, R4, 0x2, RZ ;  /* 0x0000000204707824 */ /* 0x000fe200078e00ff */
[----:B------:R-:W-:Y:S01]  /*0da0*/  IADD3 R23, R5, -R6, RZ ;  /* 0x8000000605177210 */ /* 0x000fe20007ffe0ff */
[----:B------:R-:W-:Y:S02]  /*0db0*/  ULOP3.LUT UR43, UR5, 0x10000, URZ, 0xfc, !UPT ;  /* 0x00010000052b7892 */ /* 0x000fe4000f8efc3f */
[----:B------:R-:W-:Y:S02]  /*0dc0*/  ULOP3.LUT UR44, UR42, 0x10000, URZ, 0xfc, !UPT ;  /* 0x000100002a2c7892 */ /* 0x000fe4000f8efc3f */
[----:B------:R-:W-:-:S10]  /*0dd0*/  IMAD R23, R0, 0x10, R23 ;  /* 0x0000001000177824 */ /* 0x000fd400078e0217 */
.L_x_77:
[----:B------:R-:W-:Y:S01]  /*0de0*/  ULDC UR8, c[0x0][0xa04] ;  /* 0x0002810000087ab9 */ /* 0x000fe20000000800 */
[----:B------:R-:W-:Y:S01]  /*0df0*/  R2UR UR45, R17 ;  /* 0x00000000112d72ca */ /* 0x000fe200000e0000 */
[----:B------:R-:W-:Y:S01]  /*0e00*/  UISETP.NE.AND UP0, UPT, UR8, 0x1, UPT ;  /* 0x000000010800788c */ /* 0x000fe2000bf05270 */
[----:B------:R-:W-:Y:S01]  /*0e10*/  ULDC UR4, c[0x0][0xa10] ;  /* 0x0002840000047ab9 */ /* 0x000fe20000000800 */
[----:B------:R-:W-:Y:S01]  /*0e20*/  ULDC UR36, c[0x0][0xa1c] ;  /* 0x0002870000247ab9 */ /* 0x000fe20000000800 */
[----:B------:R-:W-:Y:S02]  /*0e30*/  UISETP.NE.AND UP1, UPT, UR4, 0x1, UPT ;  /* 0x000000010400788c */ /* 0x000fe4000bf25270 */
[----:B------:R-:W-:-:S06]  /*0e40*/  UISETP.NE.AND UP2, UPT, UR48, 0x1, UPT ;  /* 0x000000013000788c */ /* 0x000fcc000bf45270 */
[----:B------:R-:W-:Y:S01]  /*0e50*/  @UP0 ULDC.64 UR6, c[0x0][0xa08] ;  /* 0x0002820000060ab9 */ /* 0x000fe20000000a00 */
[----:B------:R-:W-:Y:S01]  /*0e60*/  PLOP3.LUT P0, PT, PT, PT, UP2, 0x80, 0x0 ;  /* 0x000000000000781c */ /* 0x000fe20003f0f028 */
[----:B------:R-:W-:-:S03]  /*0e70*/  UIMAD.WIDE.U32 UR4, UR45, UR6, URZ ;  /* 0x000000062d0472a5 */ /* 0x000fc6000f8e003f */
[----:B------:R-:W-:Y:S01]  /*0e80*/  @UP1 ULDC UR6, c[0x0][0xa18] ;  /* 0x0002860000061ab9 */ /* 0x000fe20000000800 */
[----:B------:R-:W-:Y:S02]  /*0e90*/  @UP0 USHF.R.U32.HI UR45, URZ, UR7, UR5 ;  /* 0x000000073f2d0299 */ /* 0x000fe40008011605 */
[----:B------:R-:W-:Y:S01]  /*0ea0*/  UISETP.NE.AND UP0, UPT, UR36, 0x1, UPT ;  /* 0x000000012400788c */ /* 0x000fe2000bf05270 */
[----:B------:R-:W-:Y:S02]  /*0eb0*/  @UP1 ULDC UR4, c[0x0][0xa14] ;  /* 0x0002850000041ab9 */ /* 0x000fe40000000800 */
[----:B------:R-:W-:Y:S02]  /*0ec0*/  UIMAD.WIDE.U32 UR4, UR45, UR4, URZ ;  /* 0x000000042d0472a5 */ /* 0x000fe4000f8e003f */
[----:B------:R-:W-:Y:S01]  /*0ed0*/  IMAD R0, RZ, RZ, -UR45 ;  /* 0x8000002dff007e24 */ /* 0x000fe2000f8e02ff */
[----:B------:R-:W-:Y:S01]  /*0ee0*/  UMOV UR46, UR45 ;  /* 0x0000002d002e7c82 */ /* 0x000fe20008000000 */
[----:B------:R-:W-:-:S02]  /*0ef0*/  @UP1 USHF.R.U32.HI UR46, URZ, UR6, UR5 ;  /* 0x000000063f2e1299 */ /* 0x000fc40008011605 */
[----:B------:R-:W-:Y:S02]  /*0f00*/  IMAD R0, R0, UR8, R17 ;  /* 0x0000000800007c24 */ /* 0x000fe4000f8e0211 */
[----:B------:R-:W-:Y:S02]  /*0f10*/  @UP0 ULDC.64 UR6, c[0x0][0xa20] ;  /* 0x0002880000060ab9 */ /* 0x000fe40000000a00 */
[----:B------:R-:W-:-:S03]  /*0f20*/  UIMAD.WIDE.U32 UR4, UR46, UR6, URZ ;  /* 0x000000062e0472a5 */ /* 0x000fc6000f8e003f */
[----:B------:R-:W-:Y:S01]  /*0f30*/  UMOV UR6, UR46 ;  /* 0x0000002e00067c82 */ /* 0x000fe20008000000 */
[----:B------:R-:W-:-:S04]  /*0f40*/  @UP0 USHF.R.U32.HI UR6, URZ, UR7, UR5 ;  /* 0x000000073f060299 */ /* 0x000fc80008011605 */
[----:B------:R-:W-:-:S04]  /*0f50*/  UIADD3 UR4, -UR6, URZ, URZ ;  /* 0x0000003f06047290 */ /* 0x000fc8000fffe13f */
[----:B------:R-:W-:Y:S01]  /*0f60*/  UIMAD UR36, UR36, UR4, UR46 ;  /* 0x00000004242472a4 */ /* 0x000fe2000f8e022e */
[----:B-123--:R-:W-:Y:S11]  /*0f70*/  @!P0 BRA `(.L_x_8) ;  /* 0x0000000000688947 */ /* 0x00eff60003800000 */
[----:B------:R-:W-:-:S06]  /*0f80*/  UISETP.NE.AND UP0, UPT, UR48, 0x2, UPT ;  /* 0x000000023000788c */ /* 0x000fcc000bf05270 */
[----:B------:R-:W-:-:S13]  /*0f90*/  PLOP3.LUT P1, PT, PT, PT, UP0, 0x80, 0x0 ;  /* 0x000000000000781c */ /* 0x000fda0003f2f008 */
[----:B------:R-:W-:Y:S05]  /*0fa0*/  @!P1 BRA `(.L_x_9) ;  /* 0x0000000000449947 */ /* 0x000fea0003800000 */
[----:B------:R-:W-:-:S06]  /*0fb0*/  UISETP.NE.AND UP0, UPT, UR48, 0x3, UPT ;  /* 0x000000033000788c */ /* 0x000fcc000bf05270 */
[----:B------:R-:W-:-:S13]  /*0fc0*/  PLOP3.LUT P1, PT, PT, PT, UP0, 0x80, 0x0 ;  /* 0x000000000000781c */ /* 0x000fda0003f2f008 */
[----:B------:R-:W-:Y:S05]  /*0fd0*/  @!P1 BRA `(.L_x_10) ;  /* 0x0000000000249947 */ /* 0x000fea0003800000 */
[----:B------:R-:W-:-:S06]  /*0fe0*/  UISETP.NE.AND UP0, UPT, UR48, 0x4, UPT ;  /* 0x000000043000788c */ /* 0x000fcc000bf05270 */
[----:B------:R-:W-:-:S13]  /*0ff0*/  PLOP3.LUT P1, PT, PT, PT, UP0, 0x80, 0x0 ;  /* 0x000000000000781c */ /* 0x000fda0003f2f008 */
[----:B------:R-:W-:Y:S05]  /*1000*/  @P1 BRA `(.L_x_11) ;  /* 0x0000000000541947 */ /* 0x000fea0003800000 */
[----:B------:R-:W-:Y:S02]  /*1010*/  UIADD3 UR4, UR37, -0x1, URZ ;  /* 0xffffffff25047890 */ /* 0x000fe4000fffe03f */
[----:B------:R-:W-:Y:S02]  /*1020*/  ULOP3.LUT UR37, UR37, 0x1, URZ, 0xc, !UPT ;  /* 0x0000000125257892 */ /* 0x000fe4000f8e0c3f */
[----:B------:R-:W-:-:S04]  /*1030*/  ULOP3.LUT UR4, UR4, 0x2, URZ, 0xc0, !UPT ;  /* 0x0000000204047892 */ /* 0x000fc8000f8ec03f */
[----:B------:R-:W-:-:S04]  /*1040*/  USHF.R.U32.HI UR4, URZ, 0x1, UR4 ;  /* 0x000000013f047899 */ /* 0x000fc80008011604 */
[----:B------:R-:W-:Y:S01]  /*1050*/  ULOP3.LUT UR38, UR38, UR4, URZ, 0x3c, !UPT ;  /* 0x0000000426267292 */ /* 0x000fe2000f8e3c3f */
[----:B------:R-:W-:Y:S11]  /*1060*/  BRA `(.L_x_11) ;  /* 0x00000000003c7947 */ /* 0x000ff60003800000 */
.L_x_10:
[----:B------:R-:W-:Y:S02]  /*1070*/  ULOP3.LUT UP0, URZ, UR37, 0x2, URZ, 0xc0, !UPT ;  /* 0x00000002253f7892 */ /* 0x000fe4000f80c03f */
[----:B------:R-:W-:Y:S02]  /*1080*/  ULOP3.LUT UR37, UR37, 0x1, URZ, 0xc0, !UPT ;  /* 0x0000000125257892 */ /* 0x000fe4000f8ec03f */
[----:B------:R-:W-:-:S04]  /*1090*/  USEL UR4, URZ, 0x1, UP0 ;  /* 0x000000013f047887 */ /* 0x000fc80008000000 */
[----:B------:R-:W-:Y:S01]  /*10a0*/  ULOP3.LUT UR38, UR38, UR4, URZ, 0x3c, !UPT ;  /* 0x0000000426267292 */ /* 0x000fe2000f8e3c3f */
[----:B------:R-:W-:Y:S11]  /*10b0*/  BRA `(.L_x_11) ;  /* 0x0000000000287947 */ /* 0x000ff60003800000 */
.L_x_9:
[----:B------:R-:W-:Y:S02]  /*10c0*/  UIADD3 UR4, UR37, 0x1, URZ ;  /* 0x0000000125047890 */ /* 0x000fe4000fffe03f */
[----:B------:R-:W-:Y:S02]  /*10d0*/  ULOP3.LUT UR37, UR37, 0x1, URZ, 0xc, !UPT ;  /* 0x0000000125257892 */ /* 0x000fe4000f8e0c3f */
[----:B------:R-:W-:-:S04]  /*10e0*/  UISETP.GT.U32.AND UP0, UPT, UR4, 0x1, UPT ;  /* 0x000000010400788c */ /* 0x000fc8000bf04070 */
[----:B------:R-:W-:-:S04]  /*10f0*/  USEL UR4, URZ, 0x1, !UP0 ;  /* 0x000000013f047887 */ /* 0x000fc8000c000000 */
[----:B------:R-:W-:Y:S01]  /*1100*/  ULOP3.LUT UR38, UR38, UR4, URZ, 0x3c, !UPT ;  /* 0x0000000426267292 */ /* 0x000fe2000f8e3c3f */
[----:B------:R-:W-:Y:S11]  /*1110*/  BRA `(.L_x_11) ;  /* 0x0000000000107947 */ /* 0x000ff60003800000 */
.L_x_8:
[----:B------:R-:W-:Y:S02]  /*1120*/  UISETP.GT.U32.AND UP0, UPT, UR37, 0x1, UPT ;  /* 0x000000012500788c */ /* 0x000fe4000bf04070 */
[----:B------:R-:W-:Y:S02]  /*1130*/  ULOP3.LUT UR37, UR37, 0x1, URZ, 0xc0, !UPT ;  /* 0x0000000125257892 */ /* 0x000fe4000f8ec03f */
[----:B------:R-:W-:-:S04]  /*1140*/  USEL UR4, URZ, 0x1, !UP0 ;  /* 0x000000013f047887 */ /* 0x000fc8000c000000 */
[----:B------:R-:W-:-:S12]  /*1150*/  ULOP3.LUT UR38, UR38, UR4, URZ, 0x3c, !UPT ;  /* 0x0000000426267292 */ /* 0x000fd8000f8e3c3f */
.L_x_11:
[----:B------:R-:W-:Y:S05]  /*1160*/  @!P0 BRA `(.L_x_12) ;  /* 0x0000000000408947 */ /* 0x000fea0003800000 */
[----:B------:R-:W-:-:S06]  /*1170*/  UISETP.NE.AND UP0, UPT, UR48, 0x2, UPT ;  /* 0x000000023000788c */ /* 0x000fcc000bf05270 */
[----:B------:R-:W-:-:S13]  /*1180*/  PLOP3.LUT P0, PT, PT, PT, UP0, 0x80, 0x0 ;  /* 0x000000000000781c */ /* 0x000fda0003f0f008 */
[----:B------:R-:W-:Y:S05]  /*1190*/  @!P0 BRA `(.L_x_13) ;  /* 0x00000000002c8947 */ /* 0x000fea0003800000 */
[----:B------:R-:W-:-:S06]  /*11a0*/  UISETP.NE.AND UP0, UPT, UR48, 0x3, UPT ;  /* 0x000000033000788c */ /* 0x000fcc000bf05270 */
[----:B------:R-:W-:-:S13]  /*11b0*/  PLOP3.LUT P0, PT, PT, PT, UP0, 0x80, 0x0 ;  /* 0x000000000000781c */ /* 0x000fda0003f0f008 */
[----:B------:R-:W-:Y:S05]  /*11c0*/  @!P0 BRA `(.L_x_14) ;  /* 0x0000000000188947 */ /* 0x000fea0003800000 */
[----:B------:R-:W-:Y:S01]  /*11d0*/  UISETP.NE.AND UP0, UPT, UR48, 0x4, UPT ;  /* 0x000000043000788c */ /* 0x000fe2000bf05270 */
[----:B------:R-:W-:-:S05]  /*11e0*/  IMAD.MOV.U32 R18, RZ, RZ, R0 ;  /* 0x000000ffff127224 */ /* 0x000fca00078e0000 */
[----:B------:R-:W-:-:S13]  /*11f0*/  PLOP3.LUT P0, PT, PT, PT, UP0, 0x80, 0x0 ;  /* 0x000000000000781c */ /* 0x000fda0003f0f008 */
[----:B------:R-:W-:Y:S05]  /*1200*/  @P0 BRA `(.L_x_15) ;  /* 0x00000000001c0947 */ /* 0x000fea0003800000 */
[----:B------:R-:W-:Y:S01]  /*1210*/  LEA R18, R0, 0x3, 0x1 ;  /* 0x0000000300127811 */ /* 0x000fe200078e08ff */
[----:B------:R-:W-:Y:S06]  /*1220*/  BRA `(.L_x_15) ;  /* 0x0000000000147947 */ /* 0x000fec0003800000 */
.L_x_14:
[----:B------:R-:W-:Y:S01]  /*1230*/  LEA R18, R0, 0x2, 0x1 ;  /* 0x0000000200127811 */ /* 0x000fe200078e08ff */
[----:B------:R-:W-:Y:S06]  /*1240*/  BRA `(.L_x_15) ;  /* 0x00000000000c7947 */ /* 0x000fec0003800000 */
.L_x_13:
[----:B------:R-:W-:Y:S01]  /*1250*/  LEA R18, R0, 0x1, 0x1 ;  /* 0x0000000100127811 */ /* 0x000fe200078e08ff */
[----:B------:R-:W-:Y:S06]  /*1260*/  BRA `(.L_x_15) ;  /* 0x0000000000047947 */ /* 0x000fec0003800000 */
.L_x_12:
[----:B------:R-:W-:-:S07]  /*1270*/  SHF.L.U32 R18, R0, 0x1, RZ ;  /* 0x0000000100127819 */ /* 0x000fce00000006ff */
.L_x_15:
[----:B------:R-:W-:Y:S01]  /*1280*/  ULOP3.LUT UR6, UR39, 0x1, URZ, 0xfc, !UPT ;  /* 0x0000000127067892 */ /* 0x000fe2000f8efc3f */
[----:B------:R-:W-:Y:S01]  /*1290*/  LEA R0, R0, 0xff, 0x7 ;  /* 0x000000ff00007811 */ /* 0x000fe200078e38ff */
[----:B------:R-:W-:Y:S02]  /*12a0*/  ULDC UR4, c[0x0][0x28c] ;  /* 0x0000a30000047ab9 */ /* 0x000fe40000000800 */
[----:B------:R-:W-:Y:S01]  /*12b0*/  UIADD3 UR4, UR4, 0x7f, URZ ;  /* 0x0000007f04047890 */ /* 0x000fe2000fffe03f */
[----:B------:R-:W-:Y:S01]  /*12c0*/  SHF.R.S32.HI R3, RZ, 0x1f, R0 ;  /* 0x0000001fff037819 */ /* 0x000fe20000011400 */
[----:B------:R-:W-:Y:S02]  /*12d0*/  UISETP.NE.AND UP0, UPT, UR6, 0x3, UPT ;  /* 0x000000030600788c */ /* 0x000fe4000bf05270 */
[----:B------:R-:W-:Y:S01]  /*12e0*/  USHF.R.S32.HI UR5, URZ, 0x1f, UR4 ;  /* 0x0000001f3f057899 */ /* 0x000fe20008011404 */
[----:B------:R-:W-:-:S03]  /*12f0*/  LEA.HI R3, R3, R0, RZ, 0x7 ;  /* 0x0000000003037211 */ /* 0x000fc600078f38ff */
[----:B------:R-:W-:Y:S01]  /*1300*/  PLOP3.LUT P0, PT, PT, PT, UP0, 0x80, 0x0 ;  /* 0x000000000000781c */ /* 0x000fe20003f0f008 */
[----:B------:R-:W-:Y:S01]  /*1310*/  ULEA.HI UR5, UR5, UR4, URZ, 0x7 ;  /* 0x0000000405057291 */ /* 0x000fe2000f8f383f */
[----:B------:R-:W-:-:S03]  /*1320*/  SHF.R.S32.HI R3, RZ, 0x7, R3 ;  /* 0x00000007ff037819 */ /* 0x000fc60000011403 */
[----:B------:R-:W-:-:S06]  /*1330*/  USHF.R.S32.HI UR5, URZ, 0x7, UR5 ;  /* 0x000000073f057899 */ /* 0x000fcc0008011405 */
[----:B------:R-:W-:Y:S02]  /*1340*/  VIMNMX R7, R3, UR5, PT ;  /* 0x0000000503077c48 */ /* 0x000fe4000bfe0100 */
[----:B------:R-:W-:Y:S05]  /*1350*/  @!P0 BRA `(.L_x_16) ;  /* 0x0000000000048947 */ /* 0x000fea0003800000 */
[----:B------:R-:W-:Y:S01]  /*1360*/  BPT.TRAP 0x1 ;  /* 0x000000040000795c */ /* 0x000fe20000300000 */
.L_x_16:
[----:B------:R-:W-:Y:S01]  /*1370*/  ULEA UR4, UR37, UR41, 0x3 ;  /* 0x0000002925047291 */ /* 0x000fe2000f8e183f */
[----:B------:R-:W-:Y:S01]  /*1380*/  IMAD.U32 R0, RZ, RZ, UR38 ;  /* 0x00000026ff007e24 */ /* 0x000fe2000f8e00ff */
[----:B------:R-:W-:-:S04]  /*1390*/  UISETP.NE.AND UP0, UPT, UR40, 0x3, UPT ;  /* 0x000000032800788c */ /* 0x000fc8000bf05270 */
[----:B------:R-:W-:Y:S02]  /*13a0*/  SHF.L.U32 R0, R0, 0x1f, RZ ;  /* 0x0000001f00007819 */ /* 0x000fe400000006ff */
[----:B------:R-:W-:Y:S02]  /*13b0*/  PLOP3.LUT P0, PT, PT, PT, UP0, 0x80, 0x0 ;  /* 0x000000000000781c */ /* 0x000fe40003f0f008 */
[----:B------:R-:W1:Y:S02]  /*13c0*/  SYNCS.PHASECHK.TRANS64.TRYWAIT P1, [UR4+0x14250], R0 ;  /* 0x01425000ff0075a7 */ /* 0x000e640008020144 */
[----:B-1----:R-:W-:Y:S09]  /*13d0*/  @!P1 BRA `(.L_x_17) ;  /* 0x000000cc003c9947 */ /* 0x002ff20003800000 */
.L_x_124:
[----:B------:R-:W-:Y:S05]  /*13e0*/  @!P0 BRA `(.L_x_18) ;  /* 0x0000000000048947 */ /* 0x000fea0003800000 */
[----:B------:R-:W-:Y:S01]  /*13f0*/  BPT.TRAP 0x1 ;  /* 0x000000040000795c */ /* 0x000fe20000300000 */
.L_x_18:
[----:B------:R-:W-:Y:S01]  /*1400*/  ULEA UR18, UR49, UR41, 0x3 ;  /* 0x0000002931127291 */ /* 0x000fe2000f8e183f */
[----:B-1----:R-:W-:Y:S01]  /*1410*/  SHF.L.U32 R0, R19, 0x1f, RZ ;  /* 0x0000001f13007819 */ /* 0x002fe200000006ff */
[----:B------:R-:W-:Y:S01]  /*1420*/  UIADD3 UR19, UR41, 0x14290, URZ ;  /* 0x0001429029137890 */ /* 0x000fe2000fffe03f */
[----:B------:R-:W-:Y:S01]  /*1430*/  SHF.L.U32 R3, R22, 0x1f, RZ ;  /* 0x0000001f16037819 */ /* 0x000fe200000006ff */
[----:B------:R-:W-:Y:S02]  /*1440*/  ULEA UR4, UR48, 0xfffffff8, 0x3 ;  /* 0xfffffff830047891 */ /* 0x000fe4000f8e183f */
[----:B------:R-:W-:Y:S02]  /*1450*/  ULEA UR16, UR48, UR19, 0x3 ;  /* 0x0000001330107291 */ /* 0x000fe4000f8e183f */
[----:B------:R-:W-:Y:S01]  /*1460*/  ULOP3.LUT UR17, UR4, 0x8, URZ, 0xc, !UPT ;  /* 0x0000000804117892 */ /* 0x000fe2000f8e0c3f */
[----:B------:R-:W1:Y:S02]  /*1470*/  SYNCS.PHASECHK.TRANS64.TRYWAIT P1, [UR18+0x14200], R0 ;  /* 0x01420000ff0075a7 */ /* 0x000e640008020152 */
[----:B-1----:R-:W-:Y:S09]  /*1480*/  @!P1 BRA `(.L_x_19) ;  /* 0x000000cc00289947 */ /* 0x002ff20003800000 */
.L_x_125:
[----:B------:R-:W2:Y:S02]  /*1490*/  SYNCS.PHASECHK.TRANS64.TRYWAIT P1, [UR16+-0x8], R3 ;  /* 0xfffff803ff0075a7 */ /* 0x000ea40008020150 */
[----:B--2---:R-:W-:Y:S05]  /*14a0*/  @!P1 BRA `(.L_x_20) ;  /* 0x000000cc00389947 */ /* 0x004fea0003800000 */
.L_x_126:
[----:B------:R-:W-:Y:S01]  /*14b0*/  UIMAD UR14, UR49, 0x300, UR44 ;  /* 0x00000300310e78a4 */ /* 0x000fe2000f8e022c */
[----:B------:R-:W-:Y:S01]  /*14c0*/  WARPGROUP.ARRIVE ;  /* 0x00000000000079c5 */ /* 0x000fe20000000000 */
[----:B------:R-:W-:Y:S01]  /*14d0*/  UIMAD UR12, UR37, 0x180, UR43 ;  /* 0x00000180250c78a4 */ /* 0x000fe2000f8e022b */
[----:B-1----:R-:W-:Y:S01]  /*14e0*/  IMAD R3, R18, 0x40, R23 ;  /* 0x0000004012037824 */ /* 0x002fe200078e0217 */
[----:B------:R-:W-:Y:S01]  /*14f0*/  UMOV UR15, 0xc0000010 ;  /* 0xc0000010000f7882 */ /* 0x000fe20000000000 */
[----:B------:R-:W-:Y:S01]  /*1500*/  UMOV UR13, 0xc0000010 ;  /* 0xc0000010000d7882 */ /* 0x000fe20000000000 */
[----:B------:R-:W-:Y:S01]  /*1510*/  UIADD3 UR6, UR14, 0x100, URZ ;  /* 0x000001000e067890 */ /* 0x000fe2000fffe03f */
[C---:B------:R-:W-:Y:S01]  /*1520*/  VIADD R0, R112.reuse, 0x8 ;  /* 0x0000000870007836 */ /* 0x040fe20000000000 */
[----:B------:R-:W-:Y:S01]  /*1530*/  UIADD3 UR4, UR12, 0x80, URZ ;  /* 0x000000800c047890 */ /* 0x000fe2000fffe03f */
[C---:B------:R-:W-:Y:S01]  /*1540*/  VIADD R5, R3.reuse, 0x8 ;  /* 0x0000000803057836 */ /* 0x040fe20000000000 */
[----:B------:R-:W-:Y:S01]  /*1550*/  UMOV UR7, 0xc0000010 ;  /* 0xc000001000077882 */ /* 0x000fe20000000000 */
[----:B------:R-:W-:Y:S01]  /*1560*/  HGMMA.64x128x16.F32.BF16 R24, gdesc[UR12], RZ, !UPT, gsb0 ;  /* 0x01e000000c1879f0 */ /* 0x000fe2000c0018ff */
[----:B------:R-:W-:Y:S01]  /*1570*/  UMOV UR5, 0xc0000010 ;  /* 0xc000001000057882 */ /* 0x000fe20000000000 */
[----:B------:R-:W-:Y:S01]  /*1580*/  UIADD3 UR10, UR14, 0x200, URZ ;  /* 0x000002000e0a7890 */ /* 0x000fe2000fffe03f */
[----:B------:R-:W-:Y:S01]  /*1590*/  ISETP.GE.AND P3, PT, R3, R0, PT ;  /* 0x000000000300720c */ /* 0x000fe20003f66270 */
[----:B------:R-:W-:Y:S01]  /*15a0*/  UIADD3 UR8, UR12, 0x100, URZ ;  /* 0x000001000c087890 */ /* 0x000fe2000fffe03f */
[C---:B------:R-:W-:Y:S01]  /*15b0*/  VIADD R0, R112.reuse, 0x10 ;  /* 0x0000001070007836 */ /* 0x040fe20000000000 */
[----:B------:R-:W-:Y:S01]  /*15c0*/  UMOV UR11, 0xc0000010 ;  /* 0xc0000010000b7882 */ /* 0x000fe20000000000 */
[----:B------:R-:W-:Y:S01]  /*15d0*/  UMOV UR9, 0xc0000010 ;  /* 0xc000001000097882 */ /* 0x000fe20000000000 */
[----:B------:R-:W-:Y:S01]  /*15e0*/  ISETP.GE.AND P1, PT, R5, R112, PT ;  /* 0x000000700500720c */ /* 0x000fe20003f26270 */
[----:B------:R-:W-:Y:S01]  /*15f0*/  VIADD R6, R112, 0x11 ;  /* 0x0000001170067836 */ /* 0x000fe20000000000 */
[----:B------:R-:W-:-:S02]  /*1600*/  ISETP.GE.AND P6, PT, R3, R0, PT ;  /* 0x000000000300720c */ /* 0x000fc40003fc6270 */
[C---:B------:R-:W-:Y:S02]  /*1610*/  IADD3 R0, R112.reuse, 0x18, RZ ;  /* 0x0000001870007810 */ /* 0x040fe40007ffe0ff */
[C---:B------:R-:W-:Y:S02]  /*1620*/  IADD3 R4, R112.reuse, 0x9, RZ ;  /* 0x0000000970047810 */ /* 0x040fe40007ffe0ff */
[----:B------:R-:W-:Y:S02]  /*1630*/  ISETP.GT.AND P2, PT, R5, R112, PT ;  /* 0x000000700500720c */ /* 0x000fe40003f44270 */
[C---:B------:R-:W-:Y:S01]  /*1640*/  ISETP.GE.AND P4, PT, R3.reuse, R4, PT ;  /* 0x000000040300720c */ /* 0x040fe20003f86270 */
[----:B------:R-:W-:Y:S01]  /*1650*/  VIADD R4, R112, 0x19 ;  /* 0x0000001970047836 */ /* 0x000fe20000000000 */
[----:B------:R-:W-:Y:S02]  /*1660*/  ISETP.GE.AND P5, PT, R3, R6, PT ;  /* 0x000000060300720c */ /* 0x000fe40003fa6270 */
[----:B------:R-:W-:Y:S01]  /*1670*/  P2R R10, PR, RZ, 0x1 ;  /* 0x00000001ff0a7803 */ /* 0x000fe20000000000 */
[----:B------:R-:W-:-:S02]  /*1680*/  WARPGROUP.DEPBAR.LE gsb0, 0x0 ;  /* 0x00008000000079c5 */ /* 0x000fc40000010000 */
[----:B------:R-:W-:-:S06]  /*1690*/  WARPGROUP.ARRIVE ;  /* 0x00000000000079c5 */ /* 0x000fcc0000000000 */
[----:B------:R-:W-:Y:S01]  /*16a0*/  HGMMA.64x128x16.F32.BF16 R24, gdesc[UR4], R24, gsb0 ;  /* 0x01e00000041879f0 */ /* 0x000fe20008001818 */
[----:B------:R-:W-:Y:S02]  /*16b0*/  ULDC UR6, c[0x0][0x604] ;  /* 0x0001810000067ab9 */ /* 0x000fe40000000800 */
[----:B------:R-:W-:Y:S02]  /*16c0*/  WARPGROUP.DEPBAR.LE gsb0, 0x0 ;  /* 0x00008000000079c5 */ /* 0x000fe40000010000 */
[----:B------:R-:W-:-:S07]  /*16d0*/  WARPGROUP.ARRIVE ;  /* 0x00000000000079c5 */ /* 0x000fce0000000000 */
[----:B------:R-:W-:Y:S03]  /*16e0*/  HGMMA.64x128x16.F32.BF16 R24, gdesc[UR8], R24, gsb0 ;  /* 0x01e00000081879f0 */ /* 0x000fe60008001818 */
[----:B------:R-:W-:Y:S02]  /*16f0*/  WARPGROUP.DEPBAR.LE gsb0, 0x0 ;  /* 0x00008000000079c5 */ /* 0x000fe40000010000 */
[----:B------:R-:W-:Y:S02]  /*1700*/  FSEL R26, R26, -INF , P1 ;  /* 0xff8000001a1a7808 */ /* 0x000fe40000800000 */
[----:B------:R-:W-:Y:S02]  /*1710*/  ISETP.GE.AND P1, PT, R3, R112, PT ;  /* 0x000000700300720c */ /* 0x000fe40003f26270 */
[----:B------:R-:W-:Y:S02]  /*1720*/  FSEL R27, R27, -INF , P2 ;  /* 0xff8000001b1b7808 */ /* 0x000fe40001000000 */
[----:B------:R-:W-:-:S02]  /*1730*/  FSEL R24, R24, -INF , P1 ;  /* 0xff80000018187808 */ /* 0x000fc40000800000 */
[----:B------:R-:W-:Y:S02]  /*1740*/  FSEL R30, R30, -INF , P1 ;  /* 0xff8000001e1e7808 */ /* 0x000fe40000800000 */
[C---:B------:R-:W-:Y:S01]  /*1750*/  ISETP.GE.AND P1, PT, R3.reuse, R0, PT ;  /* 0x000000000300720c */ /* 0x040fe20003f26270 */
[----:B------:R-:W-:Y:S01]  /*1760*/  VIADD R0, R112, 0x20 ;  /* 0x0000002070007836 */ /* 0x000fe20000000000 */
[----:B------:R-:W-:Y:S02]  /*1770*/  FSEL R28, R28, -INF , P3 ;  /* 0xff8000001c1c7808 */ /* 0x000fe40001800000 */
[----:B------:R-:W-:Y:S02]  /*1780*/  FSEL R34, R34, -INF , P3 ;  /* 0xff80000022227808 */ /* 0x000fe40001800000 */
[C---:B------:R-:W-:Y:S02]  /*1790*/  ISETP.GT.AND P2, PT, R3.reuse, R112, PT ;  /* 0x000000700300720c */ /* 0x040fe40003f44270 */
[----:B------:R-:W-:-:S02]  /*17a0*/  ISETP.GE.AND P3, PT, R3, R0, PT ;  /* 0x000000000300720c */ /* 0x000fc40003f66270 */
[----:B------:R-:W-:Y:S02]  /*17b0*/  IADD3 R0, R112, 0x28, RZ ;  /* 0x0000002870007810 */ /* 0x000fe40007ffe0ff */
[----:B------:R-:W-:Y:S02]  /*17c0*/  FSEL R25, R25, -INF , P2 ;  /* 0xff80000019197808 */ /* 0x000fe40001000000 */
[----:B------:R-:W-:Y:S02]  /*17d0*/  FSEL R31, R31, -INF , P2 ;  /* 0xff8000001f1f7808 */ /* 0x000fe40001000000 */
[----:B------:R-:W-:Y:S02]  /*17e0*/  FSEL R32, R32, -INF , P6 ;  /* 0xff80000020207808 */ /* 0x000fe40003000000 */
[----:B------:R-:W-:Y:S02]  /*17f0*/  FSEL R38, R38, -INF , P6 ;  /* 0xff80000026267808 */ /* 0x000fe40003000000 */
[C---:B------:R-:W-:Y:S01]  /*1800*/  ISETP.GE.AND P2, PT, R3.reuse, R4, PT ;  /* 0x000000040300720c */ /* 0x040fe20003f46270 */
[C---:B------:R-:W-:Y:S01]  /*1810*/  VIADD R4, R112.reuse, 0x21 ;  /* 0x0000002170047836 */ /* 0x040fe20000000000 */
[----:B------:R-:W-:Y:S01]  /*1820*/  ISETP.GE.AND P6, PT, R3, R0, PT ;  /* 0x000000000300720c */ /* 0x000fe20003fc6270 */
[----:B------:R-:W-:Y:S01]  /*1830*/  VIADD R0, R112, 0x30 ;  /* 0x0000003070007836 */ /* 0x000fe20000000000 */
[----:B------:R-:W-:-:S02]  /*1840*/  FSEL R29, R29, -INF , P4 ;  /* 0xff8000001d1d7808 */ /* 0x000fc40002000000 */
[----:B------:R-:W-:Y:S02]  /*1850*/  FSEL R35, R35, -INF , P4 ;  /* 0xff80000023237808 */ /* 0x000fe40002000000 */
[----:B------:R-:W-:Y:S02]  /*1860*/  FSEL R36, R36, -INF , P1 ;  /* 0xff80000024247808 */ /* 0x000fe40000800000 */
[----:B------:R-:W-:Y:S02]  /*1870*/  FSEL R42, R42, -INF , P1 ;  /* 0xff8000002a2a7808 */ /* 0x000fe40000800000 */
[C---:B------:R-:W-:Y:S01]  /*1880*/  ISETP.GE.AND P4, PT, R3.reuse, R4, PT ;  /* 0x000000040300720c */ /* 0x040fe20003f86270 */
[C---:B------:R-:W-:Y:S01]  /*1890*/  VIADD R4, R112.reuse, 0x29 ;  /* 0x0000002970047836 */ /* 0x040fe20000000000 */
[----:B------:R-:W-:Y:S01]  /*18a0*/  ISETP.GE.AND P1, PT, R3, R0, PT ;  /* 0x000000000300720c */ /* 0x000fe20003f26270 */
[----:B------:R-:W-:Y:S01]  /*18b0*/  VIADD R0, R112, 0x31 ;  /* 0x0000003170007836 */ /* 0x000fe20000000000 */
[----:B------:R-:W-:-:S02]  /*18c0*/  FMNMX R5, R24, R25, !PT ;  /* 0x0000001918057209 */ /* 0x000fc40007800000 */
[----:B------:R-:W-:Y:S02]  /*18d0*/  FSEL R33, R33, -INF , P5 ;  /* 0xff80000021217808 */ /* 0x000fe40002800000 */
[----:B------:R-:W-:Y:S02]  /*18e0*/  FSEL R39, R39, -INF , P5 ;  /* 0xff80000027277808 */ /* 0x000fe40002800000 */
[----:B------:R-:W-:Y:S02]  /*18f0*/  FSEL R37, R37, -INF , P2 ;  /* 0xff80000025257808 */ /* 0x000fe40001000000 */
[----:B------:R-:W-:Y:S02]  /*1900*/  FSEL R43, R43, -INF , P2 ;  /* 0xff8000002b2b7808 */ /* 0x000fe40001000000 */
[C---:B------:R-:W-:Y:S02]  /*1910*/  ISETP.GE.AND P5, PT, R3.reuse, R4, PT ;  /* 0x000000040300720c */ /* 0x040fe40003fa6270 */
[----:B------:R-:W-:-:S02]  /*1920*/  ISETP.GE.AND P2, PT, R3, R0, PT ;  /* 0x000000000300720c */ /* 0x000fc40003f46270 */
[----:B------:R-:W-:Y:S02]  /*1930*/  FMNMX R4, R28, R5, !PT ;  /* 0x000000051c047209 */ /* 0x000fe40007800000 */
[----:B------:R-:W-:Y:S02]  /*1940*/  IADD3 R0, R112, 0x38, RZ ;  /* 0x0000003870007810 */ /* 0x000fe40007ffe0ff */
[----:B------:R-:W-:Y:S02]  /*1950*/  FSEL R40, R40, -INF , P3 ;  /* 0xff80000028287808 */ /* 0x000fe40001800000 */
[----:B------:R-:W-:Y:S02]  /*1960*/  FSEL R46, R46, -INF , P3 ;  /* 0xff8000002e2e7808 */ /* 0x000fe40001800000 */
[----:B------:R-:W-:Y:S02]  /*1970*/  FMNMX R5, R29, R4, !PT ;  /* 0x000000041d057209 */ /* 0x000fe40007800000 */
[----:B------:R-:W-:Y:S01]  /*1980*/  ISETP.GE.AND P3, PT, R3, R0, PT ;  /* 0x000000000300720c */ /* 0x000fe20003f66270 */
[----:B------:R-:W-:Y:S01]  /*1990*/  VIADD R0, R112, 0x39 ;  /* 0x0000003970007836 */ /* 0x000fe20000000000 */
[----:B------:R-:W-:-:S02]  /*19a0*/  FMNMX R4, R32, R5, !PT ;  /* 0x0000000520047209 */ /* 0x000fc40007800000 */
[----:B------:R-:W-:Y:S02]  /*19b0*/  FSEL R41, R41, -INF , P4 ;  /* 0xff80000029297808 */ /* 0x000fe40002000000 */
[----:B------:R-:W-:Y:S02]  /*19c0*/  FSEL R47, R47, -INF , P4 ;  /* 0xff8000002f2f7808 */ /* 0x000fe40002000000 */
[----:B------:R-:W-:Y:S01]  /*19d0*/  ISETP.GE.AND P4, PT, R3, R0, PT ;  /* 0x000000000300720c */ /* 0x000fe20003f86270 */
[----:B------:R-:W-:Y:S01]  /*19e0*/  VIADD R0, R112, 0x40 ;  /* 0x0000004070007836 */ /* 0x000fe20000000000 */
[----:B------:R-:W-:Y:S02]  /*19f0*/  FMNMX R5, R33, R4, !PT ;  /* 0x0000000421057209 */ /* 0x000fe40007800000 */
[----:B------:R-:W-:Y:S02]  /*1a00*/  FSEL R44, R44, -INF , P6 ;  /* 0xff8000002c2c7808 */ /* 0x000fe40003000000 */
[----:B------:R-:W-:-:S02]  /*1a10*/  FSEL R50, R50, -INF , P6 ;  /* 0xff80000032327808 */ /* 0x000fc40003000000 */
[----:B------:R-:W-:Y:S02]  /*1a20*/  FMNMX R4, R36, R5, !PT ;  /* 0x0000000524047209 */ /* 0x000fe40007800000 */
[----:B------:R-:W-:Y:S01]  /*1a30*/  ISETP.GE.AND P6, PT, R3, R0, PT ;  /* 0x000000000300720c */ /* 0x000fe20003fc6270 */
[----:B------:R-:W-:Y:S01]  /*1a40*/  VIADD R0, R112, 0x41 ;  /* 0x0000004170007836 */ /* 0x000fe20000000000 */
[----:B------:R-:W-:Y:S02]  /*1a50*/  FMNMX R5, R37, R4, !PT ;  /* 0x0000000425057209 */ /* 0x000fe40007800000 */
[----:B------:R-:W-:Y:S02]  /*1a60*/  FSEL R45, R45, -INF , P5 ;  /* 0xff8000002d2d7808 */ /* 0x000fe40002800000 */
[----:B------:R-:W-:Y:S02]  /*1a70*/  FSEL R51, R51, -INF , P5 ;  /* 0xff80000033337808 */ /* 0x000fe40002800000 */
[----:B------:R-:W-:-:S02]  /*1a80*/  ISETP.GE.AND P5, PT, R3, R0, PT ;  /* 0x000000000300720c */ /* 0x000fc40003fa6270 */
[----:B------:R-:W-:Y:S02]  /*1a90*/  IADD3 R0, R112, 0x48, RZ ;  /* 0x0000004870007810 */ /* 0x000fe40007ffe0ff */
[----:B------:R-:W-:Y:S02]  /*1aa0*/  FMNMX R4, R40, R5, !PT ;  /* 0x0000000528047209 */ /* 0x000fe40007800000 */
[----:B------:R-:W-:Y:S02]  /*1ab0*/  FSEL R48, R48, -INF , P1 ;  /* 0xff80000030307808 */ /* 0x000fe40000800000 */
[----:B------:R-:W-:Y:S02]  /*1ac0*/  FSEL R54, R54, -INF , P1 ;  /* 0xff80000036367808 */ /* 0x000fe40000800000 */
[----:B------:R-:W-:Y:S01]  /*1ad0*/  ISETP.GE.AND P1, PT, R3, R0, PT ;  /* 0x000000000300720c */ /* 0x000fe20003f26270 */
[----:B------:R-:W-:Y:S01]  /*1ae0*/  VIADD R0, R112, 0x49 ;  /* 0x0000004970007836 */ /* 0x000fe20000000000 */
[----:B------:R-:W-:-:S02]  /*1af0*/  FMNMX R5, R41, R4, !PT ;  /* 0x0000000429057209 */ /* 0x000fc40007800000 */
[----:B------:R-:W-:Y:S02]  /*1b00*/  FSEL R49, R49, -INF , P2 ;  /* 0xff80000031317808 */ /* 0x000fe40001000000 */
[----:B------:R-:W-:Y:S02]  /*1b10*/  FMNMX R4, R44, R5, !PT ;  /* 0x000000052c047209 */ /* 0x000fe40007800000 */
[----:B------:R-:W-:Y:S02]  /*1b20*/  FSEL R55, R55, -INF , P2 ;  /* 0xff80000037377808 */ /* 0x000fe40001000000 */
[----:B------:R-:W-:Y:S01]  /*1b30*/  ISETP.GE.AND P2, PT, R3, R0, PT ;  /* 0x000000000300720c */ /* 0x000fe20003f46270 */
[----:B------:R-:W-:Y:S01]  /*1b40*/  VIADD R0, R112, 0x50 ;  /* 0x0000005070007836 */ /* 0x000fe20000000000 */
[----:B------:R-:W-:Y:S02]  /*1b50*/  FMNMX R5, R45, R4, !PT ;  /* 0x000000042d057209 */ /* 0x000fe40007800000 */
[----:B------:R-:W-:-:S02]  /*1b60*/  FSEL R52, R52, -INF , P3 ;  /* 0xff80000034347808 */ /* 0x000fc40001800000 */
[----:B------:R-:W-:Y:S02]  /*1b70*/  FSEL R58, R58, -INF , P3 ;  /* 0xff8000003a3a7808 */ /* 0x000fe40001800000 */
[----:B------:R-:W-:Y:S01]  /*1b80*/  ISETP.GE.AND P3, PT, R3, R0, PT ;  /* 0x000000000300720c */ /* 0x000fe20003f66270 */
[----:B------:R-:W-:Y:S01]  /*1b90*/  VIADD R0, R112, 0x51 ;  /* 0x0000005170007836 */ /* 0x000fe20000000000 */
[----:B------:R-:W-:Y:S02]  /*1ba0*/  FMNMX R4, R48, R5, !PT ;  /* 0x0000000530047209 */ /* 0x000fe40007800000 */
[----:B------:R-:W-:Y:S02]  /*1bb0*/  FSEL R53, R53, -INF , P4 ;  /* 0xff80000035357808 */ /* 0x000fe40002000000 */
[----:B------:R-:W-:Y:S02]  /*1bc0*/  FSEL R59, R59, -INF , P4 ;  /* 0xff8000003b3b7808 */ /* 0x000fe40002000000 */
[----:B------:R-:W-:-:S02]  /*1bd0*/  FMNMX R5, R49, R4, !PT ;  /* 0x0000000431057209 */ /* 0x000fc40007800000 */
[C---:B------:R-:W-:Y:S02]  /*1be0*/  ISETP.GE.AND P4, PT, R3.reuse, R0, PT ;  /* 0x000000000300720c */ /* 0x040fe40003f86270 */
        /* <DEDUP_REMOVED lines=8> */
[----:B------:R-:W-:Y:S01]  /*1c70*/  ISETP.GE.AND P0, PT, R3, R0, PT ;  /* 0x000000000300720c */ /* 0x000fe20003f06270 */
[----:B------:R-:W-:Y:S01]  /*1c80*/  VIADD R0, R112, 0x60 ;  /* 0x0000006070007836 */ /* 0x000fe20000000000 */
[----:B------:R-:W-:Y:S02]  /*1c90*/  FMNMX R4, R56, R5, !PT ;  /* 0x0000000538047209 */ /* 0x000fe40007800000 */
[----:B------:R-:W-:Y:S02]  /*1ca0*/  FSEL R60, R60, -INF , P1 ;  /* 0xff8000003c3c7808 */ /* 0x000fe40000800000 */
[----:B------:R-:W-:Y:S02]  /*1cb0*/  FMNMX R5, R57, R4, !PT ;  /* 0x0000000439057209 */ /* 0x000fe40007800000 */
[----:B------:R-:W-:-:S02]  /*1cc0*/  FSEL R66, R66, -INF , P1 ;  /* 0xff80000042427808 */ /* 0x000fc40000800000 */
[----:B------:R-:W-:Y:S01]  /*1cd0*/  ISETP.GE.AND P1, PT, R3, R0, PT ;  /* 0x000000000300720c */ /* 0x000fe20003f26270 */
[----:B------:R-:W-:Y:S01]  /*1ce0*/  VIADD R0, R112, 0x61 ;  /* 0x0000006170007836 */ /* 0x000fe20000000000 */
[----:B------:R-:W-:Y:S02]  /*1cf0*/  FSEL R61, R61, -INF , P2 ;  /* 0xff8000003d3d7808 */ /* 0x000fe40001000000 */
[----:B------:R-:W-:Y:S02]  /*1d00*/  FMNMX R4, R60, R5, !PT ;  /* 0x000000053c047209 */ /* 0x000fe40007800000 */
[----:B------:R-:W-:Y:S02]  /*1d10*/  FSEL R67, R67, -INF , P2 ;  /* 0xff80000043437808 */ /* 0x000fe40001000000 */
[----:B------:R-:W-:Y:S02]  /*1d20*/  ISETP.GE.AND P2, PT, R3, R0, PT ;  /* 0x000000000300720c */ /* 0x000fe40003f46270 */
[----:B------:R-:W-:-:S02]  /*1d30*/  FSEL R64, R64, -INF , P3 ;  /* 0xff80000040407808 */ /* 0x000fc40001800000 */
[----:B------:R-:W-:Y:S02]  /*1d40*/  FMNMX R5, R61, R4, !PT ;  /* 0x000000043d057209 */ /* 0x000fe40007800000 */
[----:B------:R-:W-:Y:S02]  /*1d50*/  IADD3 R0, R112, 0x68, RZ ;  /* 0x0000006870007810 */ /* 0x000fe40007ffe0ff */
[----:B------:R-:W-:Y:S02]  /*1d60*/  FSEL R70, R70, -INF , P3 ;  /* 0xff80000046467808 */ /* 0x000fe40001800000 */
[----:B------:R-:W-:Y:S02]  /*1d70*/  FSEL R65, R65, -INF , P4 ;  /* 0xff80000041417808 */ /* 0x000fe40002000000 */
[----:B------:R-:W-:Y:S02]  /*1d80*/  FMNMX R4, R64, R5, !PT ;  /* 0x0000000540047209 */ /* 0x000fe40007800000 */
[----:B------:R-:W-:Y:S01]  /*1d90*/  ISETP.GE.AND P3, PT, R3, R0, PT ;  /* 0x000000000300720c */ /* 0x000fe20003f66270 */
[----:B------:R-:W-:Y:S01]  /*1da0*/  VIADD R0, R112, 0x78 ;  /* 0x0000007870007836 */ /* 0x000fe20000000000 */
[----:B------:R-:W-:-:S02]  /*1db0*/  FSEL R68, R68, -INF , P6 ;  /* 0xff80000044447808 */ /* 0x000fc40003000000 */
[----:B------:R-:W-:Y:S02]  /*1dc0*/  FMNMX R5, R65, R4, !PT ;  /* 0x0000000441057209 */ /* 0x000fe40007800000 */
[----:B------:R-:W-:Y:S02]  /*1dd0*/  FSEL R71, R71, -INF , P4 ;  /* 0xff80000047477808 */ /* 0x000fe40002000000 */
[----:B------:R-:W-:Y:S01]  /*1de0*/  ISETP.GE.AND P4, PT, R3, R0, PT ;  /* 0x000000000300720c */ /* 0x000fe20003f86270 */
[----:B------:R-:W-:Y:S01]  /*1df0*/  VIADD R0, R112, 0x79 ;  /* 0x0000007970007836 */ /* 0x000fe20000000000 */
[----:B------:R-:W-:Y:S02]  /*1e00*/  FSEL R69, R69, -INF , P0 ;  /* 0xff80000045457808 */ /* 0x000fe40000000000 */
[----:B------:R-:W-:Y:S02]  /*1e10*/  FMNMX R4, R68, R5, !PT ;  /* 0x0000000544047209 */ /* 0x000fe40007800000 */
[----:B------:R-:W-:-:S02]  /*1e20*/  FSEL R72, R72, -INF , P1 ;  /* 0xff80000048487808 */ /* 0x000fc40000800000 */
[----:B------:R-:W-:Y:S02]  /*1e30*/  FSEL R84, R84, -INF , P4 ;  /* 0xff80000054547808 */ /* 0x000fe40002000000 */
[----:B------:R-:W-:Y:S02]  /*1e40*/  FMNMX R5, R69, R4, !PT ;  /* 0x0000000445057209 */ /* 0x000fe40007800000 */
[----:B------:R-:W-:Y:S01]  /*1e50*/  ISETP.GE.AND P4, PT, R3, R0, PT ;  /* 0x000000000300720c */ /* 0x000fe20003f86270 */
[----:B------:R-:W-:Y:S01]  /*1e60*/  VIADD R0, R112, 0x69 ;  /* 0x0000006970007836 */ /* 0x000fe20000000000 */
[----:B------:R-:W-:Y:S02]  /*1e70*/  FSEL R73, R73, -INF , P2 ;  /* 0xff80000049497808 */ /* 0x000fe40001000000 */
[----:B------:R-:W-:Y:S02]  /*1e80*/  FMNMX R4, R72, R5, !PT ;  /* 0x0000000548047209 */ /* 0x000fe40007800000 */
[----:B------:R-:W-:-:S02]  /*1e90*/  FSEL R85, R85, -INF , P4 ;  /* 0xff80000055557808 */ /* 0x000fc40002000000 */
[----:B------:R-:W-:Y:S02]  /*1ea0*/  P2R R6, PR, RZ, 0x40 ;  /* 0x00000040ff067803 */ /* 0x000fe40000000000 */
[----:B------:R-:W-:Y:S02]  /*1eb0*/  ISETP.GE.AND P4, PT, R3, R0, PT ;  /* 0x000000000300720c */ /* 0x000fe40003f86270 */
[----:B------:R-:W-:Y:S02]  /*1ec0*/  FSEL R76, R76, -INF , P3 ;  /* 0xff8000004c4c7808 */ /* 0x000fe40001800000 */
[----:B------:R-:W-:Y:S01]  /*1ed0*/  FMNMX R5, R73, R4, !PT ;  /* 0x0000000449057209 */ /* 0x000fe20007800000 */
[C---:B------:R-:W-:Y:S01]  /*1ee0*/  VIADD R4, R112.reuse, 0x71 ;  /* 0x0000007170047836 */ /* 0x040fe20000000000 */
[----:B------:R-:W-:Y:S02]  /*1ef0*/  IADD3 R0, R112, 0x70, RZ ;  /* 0x0000007070007810 */ /* 0x000fe40007ffe0ff */
[----:B------:R-:W-:-:S02]  /*1f00*/  P2R R9, PR, RZ, 0x1 ;  /* 0x00000001ff097803 */ /* 0x000fc40000000000 */
[----:B------:R-:W-:Y:S02]  /*1f10*/  FSEL R63, R63, -INF , P5 ;  /* 0xff8000003f3f7808 */ /* 0x000fe40002800000 */
[----:B------:R-:W-:Y:S02]  /*1f20*/  ISETP.NE.AND P0, PT, R6, RZ, PT ;  /* 0x000000ff0600720c */ /* 0x000fe40003f05270 */
[----:B------:R-:W-:Y:S02]  /*1f30*/  FSEL R77, R77, -INF , P4 ;  /* 0xff8000004d4d7808 */ /* 0x000fe40002000000 */
[----:B------:R-:W-:Y:S02]  /*1f40*/  FMNMX R6, R76, R5, !PT ;  /* 0x000000054c067209 */ /* 0x000fe40007800000 */
[----:B------:R-:W-:Y:S02]  /*1f50*/  ISETP.GE.AND P5, PT, R3, R0, PT ;  /* 0x000000000300720c */ /* 0x000fe40003fa6270 */
[----:B------:R-:W-:-:S02]  /*1f60*/  FMNMX R5, R77, R6, !PT ;  /* 0x000000064d057209 */ /* 0x000fc40007800000 */
[----:B------:R-:W-:Y:S02]  /*1f70*/  FSEL R80, R80, -INF , P5 ;  /* 0xff80000050507808 */ /* 0x000fe40002800000 */
[----:B------:R-:W-:Y:S02]  /*1f80*/  ISETP.GE.AND P6, PT, R3, R4, PT ;  /* 0x000000040300720c */ /* 0x000fe40003fc6270 */
[----:B------:R-:W-:Y:S02]  /*1f90*/  FMNMX R0, R80, R5, !PT ;  /* 0x0000000550007209 */ /* 0x000fe40007800000 */
[----:B------:R-:W-:Y:S02]  /*1fa0*/  FSEL R81, R81, -INF , P6 ;  /* 0xff80000051517808 */ /* 0x000fe40003000000 */
[----:B------:R-:W-:Y:S02]  /*1fb0*/  P2R R8, PR, RZ, 0x1 ;  /* 0x00000001ff087803 */ /* 0x000fe40000000000 */
[----:B------:R-:W-:-:S02]  /*1fc0*/  FMNMX R3, R81, R0, !PT ;  /* 0x0000000051037209 */ /* 0x000fc40007800000 */
[----:B------:R-:W-:Y:S02]  /*1fd0*/  FSEL R78, R78, -INF , P1 ;  /* 0xff8000004e4e7808 */ /* 0x000fe40000800000 */
[----:B------:R-:W-:Y:S02]  /*1fe0*/  FMNMX R0, R84, R3, !PT ;  /* 0x0000000354007209 */ /* 0x000fe40007800000 */
[----:B------:R-:W-:Y:S02]  /*1ff0*/  FSEL R82, R82, -INF , P3 ;  /* 0xff80000052527808 */ /* 0x000fe40001800000 */
[----:B------:R-:W-:Y:S02]  /*2000*/  FMNMX R0, R85, R0, !PT ;  /* 0x0000000055007209 */ /* 0x000fe40007800000 */
[----:B------:R-:W-:Y:S02]  /*2010*/  FSEL R83, R83, -INF , P4 ;  /* 0xff80000053537808 */ /* 0x000fe40002000000 */
[----:B------:R-:W-:Y:S01]  /*2020*/  FSEL R87, R87, -INF , P6 ;  /* 0xff80000057577808 */ /* 0x000fe20003000000 */
[----:B------:R-:W1:Y:S01]  /*2030*/  SHFL.BFLY PT, R3, R0, 0x1, 0x1f ;  /* 0x0c201f0000037f89 */ /* 0x000e6200000e0000 */
[----:B------:R-:W-:-:S02]  /*2040*/  FSEL R79, R79, -INF , P2 ;  /* 0xff8000004f4f7808 */ /* 0x000fc40001000000 */
[----:B------:R-:W-:Y:S02]  /*2050*/  FSEL R86, R86, -INF , P5 ;  /* 0xff80000056567808 */ /* 0x000fe40002800000 */
[----:B-1----:R-:W-:-:S05]  /*2060*/  FMNMX R3, R0, R3, !PT ;  /* 0x0000000300037209 */ /* 0x002fca0007800000 */
[----:B------:R-:W1:Y:S02]  /*2070*/  SHFL.BFLY PT, R4, R3, 0x2, 0x1f ;  /* 0x0c401f0003047f89 */ /* 0x000e6400000e0000 */
[----:B-1----:R-:W-:Y:S02]  /*2080*/  FMNMX R4, R3, R4, !PT ;  /* 0x0000000403047209 */ /* 0x002fe40007800000 */
[----:B------:R-:W-:Y:S02]  /*2090*/  FMNMX R3, R26, R27, !PT ;  /* 0x0000001b1a037209 */ /* 0x000fe40007800000 */
[----:B------:R-:W-:Y:S02]  /*20a0*/  FSETP.NEU.AND P0, PT, R4, -INF , PT ;  /* 0xff8000000400780b */ /* 0x000fe40003f0d000 */
[----:B------:R-:W-:Y:S02]  /*20b0*/  FMNMX R0, R30, R3, !PT ;  /* 0x000000031e007209 */ /* 0x000fe40007800000 */
[----:B------:R-:W-:-:S02]  /*20c0*/  FSEL R5, R4, RZ, P0 ;  /* 0x000000ff04057208 */ /* 0x000fc40000000000 */
[----:B------:R-:W-:Y:S02]  /*20d0*/  ISETP.NE.AND P0, PT, R8, RZ, PT ;  /* 0x000000ff0800720c */ /* 0x000fe40003f05270 */
[----:B------:R-:W-:Y:S01]  /*20e0*/  FMNMX R3, R31, R0, !PT ;  /* 0x000000001f037209 */ /* 0x000fe20007800000 */
[----:B------:R-:W-:Y:S01]  /*20f0*/  FMUL R88, R5, UR6 ;  /* 0x0000000605587c20 */ /* 0x000fe20008400000 */
[----:B------:R-:W-:Y:S02]  /*2100*/  FSEL R74, R74, -INF , P0 ;  /* 0xff8000004a4a7808 */ /* 0x000fe40000000000 */
[----:B------:R-:W-:Y:S01]  /*2110*/  ISETP.NE.AND P0, PT, R9, RZ, PT ;  /* 0x000000ff0900720c */ /* 0x000fe20003f05270 */
[--C-:B------:R-:W-:Y:S01]  /*2120*/  FFMA R24, R24, UR6, -R88.reuse ;  /* 0x0000000618187c23 */ /* 0x100fe20008000858 */
[--C-:B------:R-:W-:Y:S01]  /*2130*/  FFMA R8, R28, UR6, -R88.reuse ;  /* 0x000000061c087c23 */ /* 0x100fe20008000858 */
[----:B------:R-:W-:Y:S01]  /*2140*/  FMNMX R0, R34, R3, !PT ;  /* 0x0000000322007209 */ /* 0x000fe20007800000 */
[--C-:B------:R-:W-:Y:S01]  /*2150*/  FFMA R9, R29, UR6, -R88.reuse ;  /* 0x000000061d097c23 */ /* 0x100fe20008000858 */
[----:B------:R-:W-:Y:S01]  /*2160*/  FSEL R75, R75, -INF , P0 ;  /* 0xff8000004b4b7808 */ /* 0x000fe20000000000 */
[--C-:B------:R-:W-:Y:S01]  /*2170*/  FFMA R11, R33, UR6, -R88.reuse ;  /* 0x00000006210b7c23 */ /* 0x100fe20008000858 */
[----:B------:R-:W-:Y:S01]  /*2180*/  FSETP.GEU.AND P1, PT, R24, -126, PT ;  /* 0xc2fc00001800780b */ /* 0x000fe20003f2e000 */
[--C-:B------:R-:W-:Y:S01]  /*2190*/  FFMA R5, R25, UR6, -R88.reuse ;  /* 0x0000000619057c23 */ /* 0x100fe20008000858 */
[----:B------:R-:W-:Y:S01]  /*21a0*/  ISETP.NE.AND P0, PT, R10, RZ, PT ;  /* 0x000000ff0a00720c */ /* 0x000fe20003f05270 */
[--C-:B------:R-:W-:Y:S01]  /*21b0*/  FFMA R10, R36, UR6, -R88.reuse ;  /* 0x00000006240a7c23 */ /* 0x100fe20008000858 */
[----:B------:R-:W-:Y:S01]  /*21c0*/  FMNMX R3, R35, R0, !PT ;  /* 0x0000000023037209 */ /* 0x000fe20007800000 */
[--C-:B------:R-:W-:Y:S01]  /*21d0*/  FFMA R28, R32, UR6, -R88.reuse ;  /* 0x00000006201c7c23 */ /* 0x100fe20008000858 */
[----:B------:R-:W-:Y:S01]  /*21e0*/  FSETP.GEU.AND P3, PT, R8, -126, PT ;  /* 0xc2fc00000800780b */ /* 0x000fe20003f6e000 */
[--C-:B------:R-:W-:Y:S01]  /*21f0*/  FFMA R32, R40, UR6, -R88.reuse ;  /* 0x0000000628207c23 */ /* 0x100fe20008000858 */
[----:B------:R-:W-:Y:S01]  /*2200*/  FMNMX R0, R38, R3, !PT ;  /* 0x0000000326007209 */ /* 0x000fe20007800000 */
[--C-:B------:R-:W-:Y:S01]  /*2210*/  FFMA R36, R48, UR6, -R88.reuse ;  /* 0x0000000630247c23 */ /* 0x100fe20008000858 */
[----:B------:R-:W-:Y:S01]  /*2220*/  FSETP.GEU.AND P4, PT, R9, -126, PT ;  /* 0xc2fc00000900780b */ /* 0x000fe20003f8e000 */
[--C-:B------:R-:W-:Y:S01]  /*2230*/  FFMA R15, R41, UR6, -R88.reuse ;  /* 0x00000006290f7c23 */ /* 0x100fe20008000858 */
[----:B------:R-:W-:Y:S01]  /*2240*/  FMNMX R3, R39, R0, !PT ;  /* 0x0000000027037209 */ /* 0x000fe20007800000 */
[----:B------:R-:W-:Y:S01]  /*2250*/  @!P1 FMUL R24, R24, 0.5 ;  /* 0x3f00000018189820 */ /* 0x000fe20000400000 */
[----:B------:R-:W-:Y:S01]  /*2260*/  FSETP.GEU.AND P6, PT, R11, -126, PT ;  /* 0xc2fc00000b00780b */ /* 0x000fe20003fce000 */
[--C-:B------:R-:W-:Y:S01]  /*2270*/  FFMA R21, R45, UR6, -R88.reuse ;  /* 0x000000062d157c23 */ /* 0x100fe20008000858 */
[----:B------:R-:W-:Y:S01]  /*2280*/  FMNMX R0, R42, R3, !PT ;  /* 0x000000032a007209 */ /* 0x000fe20007800000 */
[--C-:B------:R-:W-:Y:S01]  /*2290*/  FFMA R13, R37, UR6, -R88.reuse ;  /* 0x00000006250d7c23 */ /* 0x100fe20008000858 */
[----:B------:R-:W-:Y:S01]  /*22a0*/  FSETP.GEU.AND P2, PT, R5, -126, PT ;  /* 0xc2fc00000500780b */ /* 0x000fe20003f4e000 */
[----:B------:R-:W1:Y:S01]  /*22b0*/  MUFU.EX2 R24, R24 ;  /* 0x0000001800187308 */ /* 0x000e620000000800 */
[----:B------:R-:W-:Y:S01]  /*22c0*/  @!P3 FMUL R8, R8, 0.5 ;  /* 0x3f0000000808b820 */ /* 0x000fe20000400000 */
[----:B------:R-:W-:Y:S01]  /*22d0*/  FMNMX R3, R43, R0, !PT ;  /* 0x000000002b037209 */ /* 0x000fe20007800000 */
[--C-:B------:R-:W-:Y:S01]  /*22e0*/  FFMA R14, R52, UR6, -R88.reuse ;  /* 0x00000006340e7c23 */ /* 0x100fe20008000858 */
[----:B------:R-:W-:Y:S01]  /*22f0*/  @!P4 FMUL R9, R9, 0.5 ;  /* 0x3f0000000909c820 */ /* 0x000fe20000400000 */
[----:B------:R-:W-:Y:S01]  /*2300*/  FSETP.GEU.AND P5, PT, R28, -126, PT ;  /* 0xc2fc00001c00780b */ /* 0x000fe20003fae000 */
[--C-:B------:R-:W-:Y:S01]  /*2310*/  FFMA R12, R44, UR6, -R88.reuse ;  /* 0x000000062c0c7c23 */ /* 0x100fe20008000858 */
[----:B------:R-:W-:Y:S01]  /*2320*/  FMNMX R0, R46, R3, !PT ;  /* 0x000000032e007209 */ /* 0x000fe20007800000 */
[----:B------:R-:W2:Y:S01]  /*2330*/  MUFU.EX2 R8, R8 ;  /* 0x0000000800087308 */ /* 0x000ea20000000800 */
[----:B------:R-:W-:Y:S01]  /*2340*/  @!P6 FMUL R11, R11, 0.5 ;  /* 0x3f0000000b0be820 */ /* 0x000fe20000400000 */
[--C-:B------:R-:W-:Y:S01]  /*2350*/  FFMA R37, R60, UR6, -R88.reuse ;  /* 0x000000063c257c23 */ /* 0x100fe20008000858 */
[----:B------:R-:W-:Y:S01]  /*2360*/  FMNMX R3, R47, R0, !PT ;  /* 0x000000002f037209 */ /* 0x000fe20007800000 */
[----:B------:R-:W-:Y:S01]  /*2370*/  @!P2 FMUL R5, R5, 0.5 ;  /* 0x3f0000000505a820 */ /* 0x000fe20000400000 */
[--C-:B------:R-:W-:Y:S01]  /*2380*/  FFMA R29, R53, UR6, -R88.reuse ;  /* 0x00000006351d7c23 */ /* 0x100fe20008000858 */
[--C-:B------:R-:W-:Y:S01]  /*2390*/  FFMA R40, R57, UR6, -R88.reuse ;  /* 0x0000000639287c23 */ /* 0x100fe20008000858 */
[----:B------:R-:W-:Y:S01]  /*23a0*/  FMNMX R0, R50, R3, !PT ;  /* 0x0000000332007209 */ /* 0x000fe20007800000 */
[----:B------:R-:W3:Y:S01]  /*23b0*/  MUFU.EX2 R9, R9 ;  /* 0x0000000900097308 */ /* 0x000ee20000000800 */
[----:B-1----:R-:W-:Y:S01]  /*23c0*/  @!P1 FMUL R24, R24, R24 ;  /* 0x0000001818189220 */ /* 0x002fe20000400000 */
[----:B------:R-:W-:Y:S01]  /*23d0*/  FSETP.GEU.AND P1, PT, R10, -126, PT ;  /* 0xc2fc00000a00780b */ /* 0x000fe20003f2e000 */
[----:B------:R-:W-:Y:S01]  /*23e0*/  @!P5 FMUL R28, R28, 0.5 ;  /* 0x3f0000001c1cd820 */ /* 0x000fe20000400000 */
[----:B------:R-:W-:Y:S01]  /*23f0*/  FMNMX R3, R51, R0, !PT ;  /* 0x0000000033037209 */ /* 0x000fe20007800000 */
[--C-:B------:R-:W-:Y:S01]  /*2400*/  FFMA R25, R49, UR6, -R88.reuse ;  /* 0x0000000631197c23 */ /* 0x100fe20008000858 */
[--C-:B------:R-:W-:Y:S01]  /*2410*/  FFMA R41, R64, UR6, -R88.reuse ;  /* 0x0000000640297c23 */ /* 0x100fe20008000858 */
[--C-:B------:R-:W-:Y:S01]  /*2420*/  FFMA R33, R56, UR6, -R88.reuse ;  /* 0x0000000638217c23 */ /* 0x100fe20008000858 */
[----:B------:R-:W-:Y:S01]  /*2430*/  FMNMX R0, R54, R3, !PT ;  /* 0x0000000336007209 */ /* 0x000fe20007800000 */
[----:B--2---:R-:W-:Y:S01]  /*2440*/  @!P3 FMUL R8, R8, R8 ;  /* 0x000000080808b220 */ /* 0x004fe20000400000 */
[----:B------:R-:W-:Y:S01]  /*2450*/  FSETP.GEU.AND P3, PT, R32, -126, PT ;  /* 0xc2fc00002000780b */ /* 0x000fe20003f6e000 */
[----:B------:R-:W1:Y:S01]  /*2460*/  MUFU.EX2 R11, R11 ;  /* 0x0000000b000b7308 */ /* 0x000e620000000800 */
[----:B------:R-:W-:Y:S01]  /*2470*/  FMNMX R3, R55, R0, !PT ;  /* 0x0000000037037209 */ /* 0x000fe20007800000 */
[--C-:B------:R-:W-:Y:S01]  /*2480*/  FFMA R72, R72, UR6, -R88.reuse ;  /* 0x0000000648487c23 */ /* 0x100fe20008000858 */
[--C-:B------:R-:W-:Y:S01]  /*2490*/  FFMA R65, R65, UR6, -R88.reuse ;  /* 0x0000000641417c23 */ /* 0x100fe20008000858 */
[----:B------:R-:W-:Y:S01]  /*24a0*/  @!P1 FMUL R10, R10, 0.5 ;  /* 0x3f0000000a0a9820 */ /* 0x000fe20000400000 */
[----:B------:R-:W-:Y:S01]  /*24b0*/  FMNMX R0, R58, R3, !PT ;  /* 0x000000033a007209 */ /* 0x000fe20007800000 */
[----:B---3--:R-:W-:Y:S01]  /*24c0*/  @!P4 FMUL R9, R9, R9 ;  /* 0x000000090909c220 */ /* 0x008fe20000400000 */
[----:B------:R-:W-:Y:S01]  /*24d0*/  FSETP.GEU.AND P4, PT, R15, -126, PT ;  /* 0xc2fc00000f00780b */ /* 0x000fe20003f8e000 */
[----:B------:R-:W2:Y:S01]  /*24e0*/  MUFU.EX2 R5, R5 ;  /* 0x0000000500057308 */ /* 0x000ea20000000800 */
[----:B------:R-:W-:Y:S01]  /*24f0*/  FMNMX R3, R59, R0, !PT ;  /* 0x000000003b037209 */ /* 0x000fe20007800000 */
[--C-:B------:R-:W-:Y:S01]  /*2500*/  FFMA R69, R69, UR6, -R88.reuse ;  /* 0x0000000645457c23 */ /* 0x100fe20008000858 */
[--C-:B------:R-:W-:Y:S01]  /*2510*/  FFMA R20, R61, UR6, -R88.reuse ;  /* 0x000000063d147c23 */ /* 0x100fe20008000858 */
[----:B------:R-:W-:Y:S01]  /*2520*/  @!P3 FMUL R32, R32, 0.5 ;  /* 0x3f0000002020b820 */ /* 0x000fe20000400000 */
[----:B------:R-:W-:Y:S01]  /*2530*/  FMNMX R0, R62, R3, !PT ;  /* 0x000000033e007209 */ /* 0x000fe20007800000 */
[--C-:B------:R-:W-:Y:S01]  /*2540*/  FFMA R76, R76, UR6, -R88.reuse ;  /* 0x000000064c4c7c23 */ /* 0x100fe20008000858 */
[--C-:B------:R-:W-:Y:S01]  /*2550*/  FFMA R81, R81, UR6, -R88.reuse ;  /* 0x0000000651517c23 */ /* 0x100fe20008000858 */
[----:B------:R-:W3:Y:S01]  /*2560*/  MUFU.EX2 R10, R10 ;  /* 0x0000000a000a7308 */ /* 0x000ee20000000800 */
[----:B-1----:R-:W-:Y:S01]  /*2570*/  @!P6 FMUL R11, R11, R11 ;  /* 0x0000000b0b0be220 */ /* 0x002fe20000400000 */
[----:B------:R-:W-:Y:S01]  /*2580*/  FMNMX R3, R63, R0, !PT ;  /* 0x000000003f037209 */ /* 0x000fe20007800000 */
[--C-:B------:R-:W-:Y:S01]  /*2590*/  FFMA R68, R68, UR6, -R88.reuse ;  /* 0x0000000644447c23 */ /* 0x100fe20008000858 */
[----:B------:R-:W-:Y:S01]  /*25a0*/  FSETP.GEU.AND P6, PT, R21, -126, PT ;  /* 0xc2fc00001500780b */ /* 0x000fe20003fce000 */
[----:B------:R-:W-:Y:S01]  /*25b0*/  @!P4 FMUL R15, R15, 0.5 ;  /* 0x3f0000000f0fc820 */ /* 0x000fe20000400000 */
[----:B------:R-:W-:Y:S01]  /*25c0*/  FMNMX R0, R66, R3, !PT ;  /* 0x0000000342007209 */ /* 0x000fe20007800000 */
[--C-:B------:R-:W-:Y:S01]  /*25d0*/  FFMA R77, R77, UR6, -R88.reuse ;  /* 0x000000064d4d7c23 */ /* 0x100fe20008000858 */
[----:B------:R-:W1:Y:S01]  /*25e0*/  MUFU.EX2 R32, R32 ;  /* 0x0000002000207308 */ /* 0x000e620000000800 */
[----:B--2---:R-:W-:Y:S01]  /*25f0*/  @!P2 FMUL R5, R5, R5 ;  /* 0x000000050505a220 */ /* 0x004fe20000400000 */
[----:B------:R-:W-:Y:S01]  /*2600*/  FSETP.GEU.AND P2, PT, R13, -126, PT ;  /* 0xc2fc00000d00780b */ /* 0x000fe20003f4e000 */
[--C-:B------:R-:W-:Y:S01]  /*2610*/  FFMA R73, R73, UR6, -R88.reuse ;  /* 0x0000000649497c23 */ /* 0x100fe20008000858 */
[----:B------:R-:W-:Y:S01]  /*2620*/  FMNMX R3, R67, R0, !PT ;  /* 0x0000000043037209 */ /* 0x000fe20007800000 */
[--C-:B------:R-:W-:Y:S01]  /*2630*/  FFMA R80, R80, UR6, -R88.reuse ;  /* 0x0000000650507c23 */ /* 0x100fe20008000858 */
[--C-:B------:R-:W-:Y:S01]  /*2640*/  FFMA R84, R84, UR6, -R88.reuse ;  /* 0x0000000654547c23 */ /* 0x100fe20008000858 */
[----:B------:R-:W-:Y:S01]  /*2650*/  FFMA R85, R85, UR6, -R88 ;  /* 0x0000000655557c23 */ /* 0x000fe20008000858 */
[----:B------:R-:W2:Y:S01]  /*2660*/  MUFU.EX2 R28, R28 ;  /* 0x0000001c001c7308 */ /* 0x000ea20000000800 */
[----:B---3--:R-:W-:Y:S01]  /*2670*/  @!P1 FMUL R10, R10, R10 ;  /* 0x0000000a0a0a9220 */ /* 0x008fe20000400000 */
[----:B------:R-:W-:Y:S01]  /*2680*/  FSETP.GEU.AND P1, PT, R36, -126, PT ;  /* 0xc2fc00002400780b */ /* 0x000fe20003f2e000 */
[----:B------:R-:W-:Y:S01]  /*2690*/  @!P6 FMUL R21, R21, 0.5 ;  /* 0x3f0000001515e820 */ /* 0x000fe20000400000 */
[----:B------:R-:W-:-:S03]  /*26a0*/  FMNMX R0, R70, R3, !PT ;  /* 0x0000000346007209 */ /* 0x000fc60007800000 */
[----:B------:R-:W-:Y:S01]  /*26b0*/  @!P2 FMUL R13, R13, 0.5 ;  /* 0x3f0000000d0da820 */ /* 0x000fe20000400000 */
[----:B------:R-:W3:Y:S01]  /*26c0*/  MUFU.EX2 R15, R15 ;  /* 0x0000000f000f7308 */ /* 0x000ee20000000800 */
[----:B------:R-:W-:Y:S01]  /*26d0*/  FMNMX R3, R71, R0, !PT ;  /* 0x0000000047037209 */ /* 0x000fe20007800000 */
[----:B-1----:R-:W-:Y:S01]  /*26e0*/  @!P3 FMUL R32, R32, R32 ;  /* 0x000000202020b220 */ /* 0x002fe20000400000 */
[----:B------:R-:W-:Y:S02]  /*26f0*/  FSETP.GEU.AND P3, PT, R14, -126, PT ;  /* 0xc2fc00000e00780b */ /* 0x000fe40003f6e000 */
[----:B------:R-:W-:Y:S02]  /*2700*/  FMNMX R0, R74, R3, !PT ;  /* 0x000000034a007209 */ /* 0x000fe40007800000 */
[----:B------:R-:W-:Y:S01]  /*2710*/  @!P1 FMUL R36, R36, 0.5 ;  /* 0x3f00000024249820 */ /* 0x000fe20000400000 */
[----:B------:R-:W1:Y:S01]  /*2720*/  MUFU.EX2 R21, R21 ;  /* 0x0000001500157308 */ /* 0x000e620000000800 */
[----:B--2---:R-:W-:Y:S01]  /*2730*/  @!P5 FMUL R28, R28, R28 ;  /* 0x0000001c1c1cd220 */ /* 0x004fe20000400000 */
[----:B------:R-:W-:-:S02]  /*2740*/  FSETP.GEU.AND P5, PT, R12, -126, PT ;  /* 0xc2fc00000c00780b */ /* 0x000fc40003fae000 */
[----:B------:R-:W-:-:S04]  /*2750*/  FMNMX R3, R75, R0, !PT ;  /* 0x000000004b037209 */ /* 0x000fc80007800000 */
[----:B------:R-:W2:Y:S01]  /*2760*/  MUFU.EX2 R36, R36 ;  /* 0x0000002400247308 */ /* 0x000ea20000000800 */
[----:B------:R-:W-:Y:S01]  /*2770*/  FMNMX R0, R78, R3, !PT ;  /* 0x000000034e007209 */ /* 0x000fe20007800000 */
[----:B---3--:R-:W-:Y:S01]  /*2780*/  @!P4 FMUL R15, R15, R15 ;  /* 0x0000000f0f0fc220 */ /* 0x008fe20000400000 */
[----:B------:R-:W-:Y:S01]  /*2790*/  FSETP.GEU.AND P4, PT, R29, -126, PT ;  /* 0xc2fc00001d00780b */ /* 0x000fe20003f8e000 */
[----:B------:R-:W-:Y:S01]  /*27a0*/  @!P3 FMUL R14, R14, 0.5 ;  /* 0x3f0000000e0eb820 */ /* 0x000fe20000400000 */
[----:B------:R-:W-:Y:S02]  /*27b0*/  FMNMX R3, R79, R0, !PT ;  /* 0x000000004f037209 */ /* 0x000fe40007800000 */
[----:B------:R-:W-:Y:S01]  /*27c0*/  @!P5 FMUL R12, R12, 0.5 ;  /* 0x3f0000000c0cd820 */ /* 0x000fe20000400000 */
[----:B------:R-:W3:Y:S01]  /*27d0*/  MUFU.EX2 R13, R13 ;  /* 0x0000000d000d7308 */ /* 0x000ee20000000800 */
[----:B------:R-:W-:Y:S01]  /*27e0*/  FMNMX R0, R82, R3, !PT ;  /* 0x0000000352007209 */ /* 0x000fe20007800000 */
[----:B-1----:R-:W-:Y:S01]  /*27f0*/  @!P6 FMUL R21, R21, R21 ;  /* 0x000000151515e220 */ /* 0x002fe20000400000 */
[----:B------:R-:W-:-:S02]  /*2800*/  FSETP.GEU.AND P6, PT, R40, -126, PT ;  /* 0xc2fc00002800780b */ /* 0x000fc40003fce000 */
[----:B------:R-:W-:-:S03]  /*2810*/  FMNMX R3, R83, R0, !PT ;  /* 0x0000000053037209 */ /* 0x000fc60007800000 */
[----:B------:R-:W1:Y:S01]  /*2820*/  MUFU.EX2 R14, R14 ;  /* 0x0000000e000e7308 */ /* 0x000e620000000800 */
[----:B--2---:R-:W-:Y:S01]  /*2830*/  @!P1 FMUL R36, R36, R36 ;  /* 0x0000002424249220 */ /* 0x004fe20000400000 */
[----:B------:R-:W-:Y:S01]  /*2840*/  FSETP.GEU.AND P1, PT, R37, -126, PT ;  /* 0xc2fc00002500780b */ /* 0x000fe20003f2e000 */
[----:B------:R-:W-:Y:S01]  /*2850*/  @!P4 FMUL R29, R29, 0.5 ;  /* 0x3f0000001d1dc820 */ /* 0x000fe20000400000 */
[----:B------:R-:W-:-:S04]  /*2860*/  FMNMX R0, R86, R3, !PT ;  /* 0x0000000356007209 */ /* 0x000fc80007800000 */
[----:B------:R-:W2:Y:S01]  /*2870*/  MUFU.EX2 R12, R12 ;  /* 0x0000000c000c7308 */ /* 0x000ea20000000800 */
[----:B---3--:R-:W-:Y:S01]  /*2880*/  @!P2 FMUL R13, R13, R13 ;  /* 0x0000000d0d0da220 */ /* 0x008fe20000400000 */
[----:B------:R-:W-:Y:S01]  /*2890*/  FSETP.GEU.AND P2, PT, R25, -126, PT ;  /* 0xc2fc00001900780b */ /* 0x000fe20003f4e000 */
[----:B------:R-:W-:Y:S01]  /*28a0*/  @!P6 FMUL R40, R40, 0.5 ;  /* 0x3f0000002828e820 */ /* 0x000fe20000400000 */
[----:B------:R-:W-:-:S03]  /*28b0*/  FMNMX R0, R87, R0, !PT ;  /* 0x0000000057007209 */ /* 0x000fc60007800000 */
[----:B------:R-:W-:Y:S01]  /*28c0*/  @!P1 FMUL R37, R37, 0.5 ;  /* 0x3f00000025259820 */ /* 0x000fe20000400000 */
[----:B------:R-:W3:Y:S01]  /*28d0*/  MUFU.EX2 R29, R29 ;  /* 0x0000001d001d7308 */ /* 0x000ee20000000800 */
[----:B------:R-:W4:Y:S01]  /*28e0*/  SHFL.BFLY PT, R3, R0, 0x1, 0x1f ;  /* 0x0c201f0000037f89 */ /* 0x000f2200000e0000 */
[----:B-1----:R-:W-:Y:S01]  /*28f0*/  @!P3 FMUL R14, R14, R14 ;  /* 0x0000000e0e0eb220 */ /* 0x002fe20000400000 */
[----:B------:R-:W-:-:S04]  /*2900*/  FSETP.GEU.AND P3, PT, R41, -126, PT ;  /* 0xc2fc00002900780b */ /* 0x000fc80003f6e000 */
[----:B------:R-:W-:Y:S01]  /*2910*/  @!P2 FMUL R25, R25, 0.5 ;  /* 0x3f0000001919a820 */ /* 0x000fe20000400000 */
[----:B------:R-:W1:Y:S01]  /*2920*/  MUFU.EX2 R37, R37 ;  /* 0x0000002500257308 */ /* 0x000e620000000800 */
[----:B--2---:R-:W-:Y:S01]  /*2930*/  @!P5 FMUL R12, R12, R12 ;  /* 0x0000000c0c0cd220 */ /* 0x004fe20000400000 */
[----:B------:R-:W-:-:S06]  /*2940*/  FSETP.GEU.AND P5, PT, R33, -126, PT ;  /* 0xc2fc00002100780b */ /* 0x000fcc0003fae000 */
[----:B------:R-:W2:Y:S01]  /*2950*/  MUFU.EX2 R40, R40 ;  /* 0x0000002800287308 */ /* 0x000ea20000000800 */
[----:B---3--:R-:W-:Y:S01]  /*2960*/  @!P4 FMUL R29, R29, R29 ;  /* 0x0000001d1d1dc220 */ /* 0x008fe20000400000 */
[----:B------:R-:W-:Y:S01]  /*2970*/  FSETP.GEU.AND P4, PT, R65, -126, PT ;  /* 0xc2fc00004100780b */ /* 0x000fe20003f8e000 */
[----:B------:R-:W-:-:S04]  /*2980*/  @!P3 FMUL R41, R41, 0.5 ;  /* 0x3f0000002929b820 */ /* 0x000fc80000400000 */
[----:B------:R-:W-:Y:S01]  /*2990*/  @!P5 FMUL R33, R33, 0.5 ;  /* 0x3f0000002121d820 */ /* 0x000fe20000400000 */
[----:B------:R-:W3:Y:S01]  /*29a0*/  MUFU.EX2 R25, R25 ;  /* 0x0000001900197308 */ /* 0x000ee20000000800 */
[----:B-1----:R-:W-:Y:S01]  /*29b0*/  @!P1 FMUL R37, R37, R37 ;  /* 0x0000002525259220 */ /* 0x002fe20000400000 */
[----:B------:R-:W-:Y:S02]  /*29c0*/  FSETP.GEU.AND P1, PT, R72, -126, PT ;  /* 0xc2fc00004800780b */ /* 0x000fe40003f2e000 */
[----:B----4-:R-:W-:-:S03]  /*29d0*/  FMNMX R3, R0, R3, !PT ;  /* 0x0000000300037209 */ /* 0x010fc60007800000 */
[----:B------:R-:W-:Y:S01]  /*29e0*/  @!P4 FMUL R65, R65, 0.5 ;  /* 0x3f0000004141c820 */ /* 0x000fe20000400000 */
[----:B------:R-:W1:Y:S01]  /*29f0*/  MUFU.EX2 R41, R41 ;  /* 0x0000002900297308 */ /* 0x000e620000000800 */
[----:B--2---:R-:W-:Y:S01]  /*2a00*/  @!P6 FMUL R40, R40, R40 ;  /* 0x000000282828e220 */ /* 0x004fe20000400000 */
[----:B------:R-:W-:Y:S01]  /*2a10*/  FSETP.GEU.AND P6, PT, R69, -126, PT ;  /* 0xc2fc00004500780b */ /* 0x000fe20003fce000 */
[----:B------:R-:W2:Y:S04]  /*2a20*/  SHFL.BFLY PT, R6, R3, 0x2, 0x1f ;  /* 0x0c401f0003067f89 */ /* 0x000ea800000e0000 */
[----:B------:R-:W-:Y:S01]  /*2a30*/  @!P1 FMUL R72, R72, 0.5 ;  /* 0x3f00000048489820 */ /* 0x000fe20000400000 */
[----:B------:R-:W4:Y:S01]  /*2a40*/  MUFU.EX2 R33, R33 ;  /* 0x0000002100217308 */ /* 0x000f220000000800 */
[----:B---3--:R-:W-:Y:S01]  /*2a50*/  @!P2 FMUL R25, R25, R25 ;  /* 0x000000191919a220 */ /* 0x008fe20000400000 */
[----:B------:R-:W-:-:S05]  /*2a60*/  FSETP.GEU.AND P2, PT, R20, -126, PT ;  /* 0xc2fc00001400780b */ /* 0x000fca0003f4e000 */
[----:B------:R-:W-:Y:S01]  /*2a70*/  @!P6 FMUL R69, R69, 0.5 ;  /* 0x3f0000004545e820 */ /* 0x000fe20000400000 */
[----:B------:R-:W3:Y:S01]  /*2a80*/  MUFU.EX2 R49, R72 ;  /* 0x0000004800317308 */ /* 0x000ee20000000800 */
[----:B-1----:R-:W-:Y:S01]  /*2a90*/  @!P3 FMUL R41, R41, R41 ;  /* 0x000000292929b220 */ /* 0x002fe20000400000 */
[----:B------:R-:W-:-:S05]  /*2aa0*/  FSETP.GEU.AND P3, PT, R76, -126, PT ;  /* 0xc2fc00004c00780b */ /* 0x000fca0003f6e000 */
[----:B------:R-:W-:Y:S01]  /*2ab0*/  @!P2 FMUL R20, R20, 0.5 ;  /* 0x3f0000001414a820 */ /* 0x000fe20000400000 */
[----:B------:R-:W1:Y:S01]  /*2ac0*/  MUFU.EX2 R44, R65 ;  /* 0x00000041002c7308 */ /* 0x000e620000000800 */
[----:B----4-:R-:W-:Y:S01]  /*2ad0*/  @!P5 FMUL R33, R33, R33 ;  /* 0x000000212121d220 */ /* 0x010fe20000400000 */
[----:B------:R-:W-:Y:S02]  /*2ae0*/  FSETP.GEU.AND P5, PT, R68, -126, PT ;  /* 0xc2fc00004400780b */ /* 0x000fe40003fae000 */
[----:B--2---:R-:W-:-:S03]  /*2af0*/  FMNMX R6, R3, R6, !PT ;  /* 0x0000000603067209 */ /* 0x004fc60007800000 */
[----:B------:R-:W-:Y:S01]  /*2b00*/  @!P3 FMUL R76, R76, 0.5 ;  /* 0x3f0000004c4cb820 */ /* 0x000fe20000400000 */
[----:B------:R-:W2:Y:S01]  /*2b10*/  MUFU.EX2 R48, R69 ;  /* 0x0000004500307308 */ /* 0x000ea20000000800 */
        /* <DEDUP_REMOVED lines=8> */
[----:B--2---:R-:W-:Y:S01]  /*2ba0*/  @!P6 FMUL R48, R48, R48 ;  /* 0x000000303030e220 */ /* 0x004fe20000400000 */
[----:B------:R-:W-:-:S04]  /*2bb0*/  FSETP.NEU.AND P6, PT, R6, -INF , PT ;  /* 0xff8000000600780b */ /* 0x000fc80003fcd000 */
[----:B------:R-:W-:Y:S01]  /*2bc0*/  FSEL R0, R6, RZ, P6 ;  /* 0x000000ff06007208 */ /* 0x000fe20003000000 */
[----:B------:R-:W-:Y:S01]  /*2bd0*/  @!P4 FMUL R77, R77, 0.5 ;  /* 0x3f0000004d4dc820 */ /* 0x000fe20000400000 */
[----:B------:R-:W2:Y:S01]  /*2be0*/  MUFU.EX2 R60, R81 ;  /* 0x00000051003c7308 */ /* 0x000ea20000000800 */
[----:B---3--:R-:W-:Y:S01]  /*2bf0*/  @!P2 FMUL R20, R20, R20 ;  /* 0x000000141414a220 */ /* 0x008fe20000400000 */
[----:B------:R-:W-:Y:S01]  /*2c00*/  FSETP.GEU.AND P2, PT, R73, -126, PT ;  /* 0xc2fc00004900780b */ /* 0x000fe20003f4e000 */
[----:B------:R-:W-:Y:S01]  /*2c10*/  FMUL R0, R0, UR6 ;  /* 0x0000000600007c20 */ /* 0x000fe20008400000 */
[----:B------:R-:W-:-:S03]  /*2c20*/  FSETP.GEU.AND P6, PT, R84, -126, PT ;  /* 0xc2fc00005400780b */ /* 0x000fc60003fce000 */
[--C-:B------:R-:W-:Y:S01]  /*2c30*/  FFMA R26, R26, UR6, -R0.reuse ;  /* 0x000000061a1a7c23 */ /* 0x100fe20008000800 */
[----:B------:R-:W3:Y:S01]  /*2c40*/  MUFU.EX2 R45, R68 ;  /* 0x00000044002d7308 */ /* 0x000ee20000000800 */
[--C-:B------:R-:W-:Y:S01]  /*2c50*/  FFMA R61, R31, UR6, -R0.reuse ;  /* 0x000000061f3d7c23 */ /* 0x100fe20008000800 */
[----:B-1----:R-:W-:Y:S01]  /*2c60*/  @!P3 FMUL R53, R53, R53 ;  /* 0x000000353535b220 */ /* 0x002fe20000400000 */
[--C-:B------:R-:W-:Y:S01]  /*2c70*/  FFMA R3, R27, UR6, -R0.reuse ;  /* 0x000000061b037c23 */ /* 0x100fe20008000800 */
[----:B------:R-:W-:Y:S01]  /*2c80*/  FSETP.GEU.AND P3, PT, R26, -126, PT ;  /* 0xc2fc00001a00780b */ /* 0x000fe20003f6e000 */
[--C-:B------:R-:W-:Y:S01]  /*2c90*/  FFMA R38, R38, UR6, -R0.reuse ;  /* 0x0000000626267c23 */ /* 0x100fe20008000800 */
[--C-:B------:R-:W-:Y:S01]  /*2ca0*/  FFMA R30, R30, UR6, -R0.reuse ;  /* 0x000000061e1e7c23 */ /* 0x100fe20008000800 */
[----:B------:R-:W-:Y:S01]  /*2cb0*/  @!P2 FMUL R73, R73, 0.5 ;  /* 0x3f0000004949a820 */ /* 0x000fe20000400000 */
[----:B------:R-:W1:Y:S01]  /*2cc0*/  MUFU.EX2 R56, R77 ;  /* 0x0000004d00387308 */ /* 0x000e620000000800 */
[----:B--2---:R-:W-:Y:S01]  /*2cd0*/  @!P1 FMUL R60, R60, R60 ;  /* 0x0000003c3c3c9220 */ /* 0x004fe20000400000 */
[----:B------:R-:W-:Y:S01]  /*2ce0*/  FSETP.GEU.AND P1, PT, R61, -126, PT ;  /* 0xc2fc00003d00780b */ /* 0x000fe20003f2e000 */
[----:B------:R-:W-:Y:S01]  /*2cf0*/  @!P6 FMUL R84, R84, 0.5 ;  /* 0x3f0000005454e820 */ /* 0x000fe20000400000 */
[--C-:B------:R-:W-:Y:S01]  /*2d00*/  FFMA R34, R34, UR6, -R0.reuse ;  /* 0x0000000622227c23 */ /* 0x100fe20008000800 */
[--C-:B------:R-:W-:Y:S01]  /*2d10*/  FFMA R65, R35, UR6, -R0.reuse ;  /* 0x0000000623417c23 */ /* 0x100fe20008000800 */
[--C-:B------:R-:W-:Y:S01]  /*2d20*/  FFMA R50, R50, UR6, -R0.reuse ;  /* 0x0000000632327c23 */ /* 0x100fe20008000800 */
[--C-:B------:R-:W-:Y:S01]  /*2d30*/  FFMA R42, R42, UR6, -R0.reuse ;  /* 0x000000062a2a7c23 */ /* 0x100fe20008000800 */
[----:B------:R-:W2:Y:S01]  /*2d40*/  MUFU.EX2 R52, R73 ;  /* 0x0000004900347308 */ /* 0x000ea20000000800 */
[----:B---3--:R-:W-:Y:S01]  /*2d50*/  @!P5 FMUL R45, R45, R45 ;  /* 0x0000002d2d2dd220 */ /* 0x008fe20000400000 */
[----:B------:R-:W-:Y:S01]  /*2d60*/  FSETP.GEU.AND P5, PT, R80, -126, PT ;  /* 0xc2fc00005000780b */ /* 0x000fe20003fae000 */
[----:B------:R-:W-:Y:S01]  /*2d70*/  @!P3 FMUL R26, R26, 0.5 ;  /* 0x3f0000001a1ab820 */ /* 0x000fe20000400000 */
[--C-:B------:R-:W-:Y:S01]  /*2d80*/  FFMA R46, R46, UR6, -R0.reuse ;  /* 0x000000062e2e7c23 */ /* 0x100fe20008000800 */
[--C-:B------:R-:W-:Y:S01]  /*2d90*/  FFMA R67, R67, UR6, -R0.reuse ;  /* 0x0000000643437c23 */ /* 0x100fe20008000800 */
[--C-:B------:R-:W-:Y:S01]  /*2da0*/  FFMA R54, R54, UR6, -R0.reuse ;  /* 0x0000000636367c23 */ /* 0x100fe20008000800 */
[----:B------:R-:W-:Y:S01]  /*2db0*/  @!P1 FMUL R61, R61, 0.5 ;  /* 0x3f0000003d3d9820 */ /* 0x000fe20000400000 */
[----:B------:R3:W4:Y:S01]  /*2dc0*/  MUFU.EX2 R31, R26 ;  /* 0x0000001a001f7308 */ /* 0x0007220000000800 */
[----:B-1----:R-:W-:Y:S01]  /*2dd0*/  @!P4 FMUL R56, R56, R56 ;  /* 0x000000383838c220 */ /* 0x002fe20000400000 */
[----:B------:R-:W-:Y:S01]  /*2de0*/  FSETP.GEU.AND P4, PT, R3, -126, PT ;  /* 0xc2fc00000300780b */ /* 0x000fe20003f8e000 */
[--C-:B------:R-:W-:Y:S01]  /*2df0*/  FFMA R63, R63, UR6, -R0.reuse ;  /* 0x000000063f3f7c23 */ /* 0x100fe20008000800 */
[--C-:B------:R-:W-:Y:S01]  /*2e00*/  FFMA R75, R75, UR6, -R0.reuse ;  /* 0x000000064b4b7c23 */ /* 0x100fe20008000800 */
[--C-:B------:R-:W-:Y:S01]  /*2e10*/  FFMA R83, R83, UR6, -R0.reuse ;  /* 0x0000000653537c23 */ /* 0x100fe20008000800 */
[--C-:B------:R-:W-:Y:S01]  /*2e20*/  FFMA R71, R71, UR6, -R0.reuse ;  /* 0x0000000647477c23 */ /* 0x100fe20008000800 */
[----:B------:R-:W-:Y:S01]  /*2e30*/  @!P5 FMUL R80, R80, 0.5 ;  /* 0x3f0000005050d820 */ /* 0x000fe20000400000 */
[----:B------:R-:W1:Y:S01]  /*2e40*/  MUFU.EX2 R72, R61 ;  /* 0x0000003d00487308 */ /* 0x000e620000000800 */
[----:B--2---:R-:W-:Y:S01]  /*2e50*/  @!P2 FMUL R52, R52, R52 ;  /* 0x000000343434a220 */ /* 0x004fe20000400000 */
[----:B------:R-:W-:Y:S01]  /*2e60*/  FSETP.GEU.AND P2, PT, R85, -126, PT ;  /* 0xc2fc00005500780b */ /* 0x000fe20003f4e000 */
[--C-:B---3--:R-:W-:Y:S01]  /*2e70*/  FFMA R26, R43, UR6, -R0.reuse ;  /* 0x000000062b1a7c23 */ /* 0x108fe20008000800 */
[--C-:B------:R-:W-:Y:S01]  /*2e80*/  FFMA R79, R79, UR6, -R0.reuse ;  /* 0x000000064f4f7c23 */ /* 0x100fe20008000800 */
[--C-:B------:R-:W-:Y:S01]  /*2e90*/  FFMA R78, R78, UR6, -R0.reuse ;  /* 0x000000064e4e7c23 */ /* 0x100fe20008000800 */
[----:B------:R-:W-:Y:S01]  /*2ea0*/  FFMA R86, R86, UR6, -R0 ;  /* 0x0000000656567c23 */ /* 0x000fe20008000800 */
[----:B------:R-:W-:Y:S01]  /*2eb0*/  @!P4 FMUL R3, R3, 0.5 ;  /* 0x3f0000000303c820 */ /* 0x000fe20000400000 */
[----:B------:R-:W2:Y:S01]  /*2ec0*/  MUFU.EX2 R57, R80 ;  /* 0x0000005000397308 */ /* 0x000ea20000000800 */
[----:B----4-:R-:W-:Y:S01]  /*2ed0*/  @!P3 FMUL R31, R31, R31 ;  /* 0x0000001f1f1fb220 */ /* 0x010fe20000400000 */
[----:B------:R-:W-:Y:S01]  /*2ee0*/  FSETP.GEU.AND P3, PT, R38, -126, PT ;  /* 0xc2fc00002600780b */ /* 0x000fe20003f6e000 */
[----:B------:R-:W-:-:S04]  /*2ef0*/  FADD R69, R25, R60 ;  /* 0x0000003c19457221 */ /* 0x000fc80000000000 */
[----:B------:R-:W-:Y:S01]  /*2f00*/  @!P2 FMUL R85, R85, 0.5 ;  /* 0x3f0000005555a820 */ /* 0x000fe20000400000 */
[----:B------:R3:W4:Y:S01]  /*2f10*/  MUFU.EX2 R68, R3 ;  /* 0x0000000300447308 */ /* 0x0007220000000800 */
[----:B-1----:R-:W-:Y:S01]  /*2f20*/  @!P1 FMUL R72, R72, R72 ;  /* 0x0000004848489220 */ /* 0x002fe20000400000 */
[----:B------:R-:W-:-:S05]  /*2f30*/  FSETP.GEU.AND P1, PT, R26, -126, PT ;  /* 0xc2fc00001a00780b */ /* 0x000fca0003f2e000 */
[----:B------:R-:W-:Y:S01]  /*2f40*/  @!P3 FMUL R38, R38, 0.5 ;  /* 0x3f0000002626b820 */ /* 0x000fe20000400000 */
[----:B------:R-:W1:Y:S01]  /*2f50*/  MUFU.EX2 R27, R84 ;  /* 0x00000054001b7308 */ /* 0x000e620000000800 */
[----:B--2---:R-:W-:Y:S01]  /*2f60*/  @!P5 FMUL R57, R57, R57 ;  /* 0x000000393939d220 */ /* 0x004fe20000400000 */
[----:B------:R-:W-:Y:S01]  /*2f70*/  FSETP.GEU.AND P5, PT, R30, -126, PT ;  /* 0xc2fc00001e00780b */ /* 0x000fe20003fae000 */
[----:B---3--:R-:W-:-:S04]  /*2f80*/  FFMA R3, R39, UR6, -R0 ;  /* 0x0000000627037c23 */ /* 0x008fc80008000800 */
[----:B------:R-:W-:Y:S01]  /*2f90*/  @!P1 FMUL R26, R26, 0.5 ;  /* 0x3f0000001a1a9820 */ /* 0x000fe20000400000 */
[----:B------:R-:W2:Y:S01]  /*2fa0*/  MUFU.EX2 R64, R85 ;  /* 0x0000005500407308 */ /* 0x000ea20000000800 */
[----:B----4-:R-:W-:Y:S01]  /*2fb0*/  @!P4 FMUL R68, R68, R68 ;  /* 0x000000444444c220 */ /* 0x010fe20000400000 */
[----:B------:R-:W-:-:S05]  /*2fc0*/  FSETP.GEU.AND P4, PT, R3, -126, PT ;  /* 0xc2fc00000300780b */ /* 0x000fca0003f8e000 */
[----:B------:R-:W-:Y:S01]  /*2fd0*/  @!P5 FMUL R30, R30, 0.5 ;  /* 0x3f0000001e1ed820 */ /* 0x000fe20000400000 */
[----:B------:R3:W4:Y:S01]  /*2fe0*/  MUFU.EX2 R43, R38 ;  /* 0x00000026002b7308 */ /* 0x0007220000000800 */
[----:B-1----:R-:W-:Y:S01]  /*2ff0*/  @!P6 FMUL R27, R27, R27 ;  /* 0x0000001b1b1be220 */ /* 0x002fe20000400000 */
[----:B------:R-:W-:-:S05]  /*3000*/  FSETP.GEU.AND P6, PT, R34, -126, PT ;  /* 0xc2fc00002200780b */ /* 0x000fca0003fce000 */
[----:B------:R-:W-:Y:S01]  /*3010*/  @!P4 FMUL R3, R3, 0.5 ;  /* 0x3f0000000303c820 */ /* 0x000fe20000400000 */
[----:B------:R1:W5:Y:S01]  /*3020*/  MUFU.EX2 R84, R26 ;  /* 0x0000001a00547308 */ /* 0x0003620000000800 */
[----:B--2---:R-:W-:Y:S01]  /*3030*/  @!P2 FMUL R64, R64, R64 ;  /* 0x000000404040a220 */ /* 0x004fe20000400000 */
[----:B------:R-:W-:Y:S01]  /*3040*/  FSETP.GEU.AND P2, PT, R65, -126, PT ;  /* 0xc2fc00004100780b */ /* 0x000fe20003f4e000 */
[----:B---3--:R-:W-:-:S04]  /*3050*/  FFMA R38, R62, UR6, -R0 ;  /* 0x000000063e267c23 */ /* 0x008fc80008000800 */
[----:B------:R-:W-:Y:S01]  /*3060*/  @!P6 FMUL R34, R34, 0.5 ;  /* 0x3f0000002222e820 */ /* 0x000fe20000400000 */
[----:B------:R2:W3:Y:S01]  /*3070*/  MUFU.EX2 R35, R30 ;  /* 0x0000001e00237308 */ /* 0x0004e20000000800 */
[----:B-1----:R-:W-:Y:S01]  /*3080*/  FFMA R26, R55, UR6, -R0 ;  /* 0x00000006371a7c23 */ /* 0x002fe20008000800 */
[----:B----4-:R-:W-:Y:S01]  /*3090*/  @!P3 FMUL R43, R43, R43 ;  /* 0x0000002b2b2bb220 */ /* 0x010fe20000400000 */
[----:B------:R-:W-:-:S04]  /*30a0*/  FSETP.GEU.AND P3, PT, R50, -126, PT ;  /* 0xc2fc00003200780b */ /* 0x000fc80003f6e000 */
[----:B------:R-:W-:Y:S01]  /*30b0*/  @!P2 FMUL R65, R65, 0.5 ;  /* 0x3f0000004141a820 */ /* 0x000fe20000400000 */
[----:B------:R1:W4:Y:S01]  /*30c0*/  MUFU.EX2 R80, R3 ;  /* 0x0000000300507308 */ /* 0x0003220000000800 */
[----:B-----5:R-:W-:Y:S01]  /*30d0*/  @!P1 FMUL R84, R84, R84 ;  /* 0x0000005454549220 */ /* 0x020fe20000400000 */
[----:B------:R-:W-:Y:S01]  /*30e0*/  FSETP.GEU.AND P1, PT, R26, -126, PT ;  /* 0xc2fc00001a00780b */ /* 0x000fe20003f2e000 */
[----:B--2---:R-:W-:-:S05]  /*30f0*/  FFMA R30, R47, UR6, -R0 ;  /* 0x000000062f1e7c23 */ /* 0x004fca0008000800 */
[----:B------:R2:W5:Y:S01]  /*3100*/  MUFU.EX2 R39, R34 ;  /* 0x0000002200277308 */ /* 0x0005620000000800 */
[----:B---3--:R-:W-:Y:S01]  /*3110*/  @!P5 FMUL R35, R35, R35 ;  /* 0x000000232323d220 */ /* 0x008fe20000400000 */
[----:B------:R-:W-:Y:S01]  /*3120*/  FSETP.GEU.AND P5, PT, R42, -126, PT ;  /* 0xc2fc00002a00780b */ /* 0x000fe20003fae000 */
[----:B-1----:R-:W-:Y:S01]  /*3130*/  FFMA R3, R51, UR6, -R0 ;  /* 0x0000000633037c23 */ /* 0x002fe20008000800 */
[----:B------:R-:W-:-:S03]  /*3140*/  @!P3 FMUL R50, R50, 0.5 ;  /* 0x3f0000003232b820 */ /* 0x000fc60000400000 */
[----:B------:R-:W-:Y:S01]  /*3150*/  @!P1 FMUL R26, R26, 0.5 ;  /* 0x3f0000001a1a9820 */ /* 0x000fe20000400000 */
[----:B------:R1:W3:Y:S01]  /*3160*/  MUFU.EX2 R76, R65 ;  /* 0x00000041004c7308 */ /* 0x0002e20000000800 */
[----:B----4-:R-:W-:Y:S01]  /*3170*/  @!P4 FMUL R80, R80, R80 ;  /* 0x000000505050c220 */ /* 0x010fe20000400000 */
[----:B------:R-:W-:Y:S01]  /*3180*/  FSETP.GEU.AND P4, PT, R3, -126, PT ;  /* 0xc2fc00000300780b */ /* 0x000fe20003f8e000 */
[----:B--2---:R-:W-:-:S04]  /*3190*/  FFMA R34, R58, UR6, -R0 ;  /* 0x000000063a227c23 */ /* 0x004fc80008000800 */
[----:B------:R-:W-:Y:S01]  /*31a0*/  @!P5 FMUL R42, R42, 0.5 ;  /* 0x3f0000002a2ad820 */ /* 0x000fe20000400000 */
[----:B------:R-:W2:Y:S01]  /*31b0*/  MUFU.EX2 R55, R50 ;  /* 0x0000003200377308 */ /* 0x000ea20000000800 */
[----:B-----5:R-:W-:Y:S01]  /*31c0*/  @!P6 FMUL R39, R39, R39 ;  /* 0x000000272727e220 */ /* 0x020fe20000400000 */
[----:B------:R-:W-:Y:S01]  /*31d0*/  FSETP.GEU.AND P6, PT, R46, -126, PT ;  /* 0xc2fc00002e00780b */ /* 0x000fe20003fce000 */
[----:B-1----:R-:W-:Y:S01]  /*31e0*/  FADD R65, R36, R57 ;  /* 0x0000003924417221 */ /* 0x002fe20000000000 */
[----:B------:R-:W-:Y:S02]  /*31f0*/  F2FP.BF16.F32.PACK_AB R36, R25, R36 ;  /* 0x000000241924723e */ /* 0x000fe400000010ff */
[----:B------:R-:W-:Y:S01]  /*3200*/  F2FP.BF16.F32.PACK_AB R25, R68, R31 ;  /* 0x0000001f4419723e */ /* 0x000fe200000010ff */
[----:B------:R-:W-:Y:S01]  /*3210*/  @!P4 FMUL R3, R3, 0.5 ;  /* 0x3f0000000303c820 */ /* 0x000fe20000400000 */
[----:B------:R1:W4:Y:S01]  /*3220*/  MUFU.EX2 R62, R26 ;  /* 0x0000001a003e7308 */ /* 0x0003220000000800 */
[----:B---3--:R-:W-:Y:S01]  /*3230*/  @!P2 FMUL R76, R76, R76 ;  /* 0x0000004c4c4ca220 */ /* 0x008fe20000400000 */
[----:B------:R-:W-:-:S05]  /*3240*/  FSETP.GEU.AND P2, PT, R30, -126, PT ;  /* 0xc2fc00001e00780b */ /* 0x000fca0003f4e000 */
[----:B------:R-:W-:Y:S01]  /*3250*/  @!P6 FMUL R46, R46, 0.5 ;  /* 0x3f0000002e2ee820 */ /* 0x000fe20000400000 */
[----:B------:R-:W3:Y:S01]  /*3260*/  MUFU.EX2 R47, R42 ;  /* 0x0000002a002f7308 */ /* 0x000ee20000000800 */
[----:B--2---:R-:W-:Y:S01]  /*3270*/  @!P3 FMUL R55, R55, R55 ;  /* 0x000000373737b220 */ /* 0x004fe20000400000 */
[----:B------:R-:W-:Y:S01]  /*3280*/  FSETP.GEU.AND P3, PT, R38, -126, PT ;  /* 0xc2fc00002600780b */ /* 0x000fe20003f6e000 */
[----:B-1----:R-:W-:-:S04]  /*3290*/  FFMA R26, R70, UR6, -R0 ;  /* 0x00000006461a7c23 */ /* 0x002fc80008000800 */
[----:B------:R-:W-:Y:S01]  /*32a0*/  @!P2 FMUL R30, R30, 0.5 ;  /* 0x3f0000001e1ea820 */ /* 0x000fe20000400000 */
[----:B------:R1:W2:Y:S01]  /*32b0*/  MUFU.EX2 R58, R3 ;  /* 0x00000003003a7308 */ /* 0x0002a20000000800 */
[----:B----4-:R-:W-:Y:S01]  /*32c0*/  @!P1 FMUL R62, R62, R62 ;  /* 0x0000003e3e3e9220 */ /* 0x010fe20000400000 */
[----:B------:R-:W-:-:S05]  /*32d0*/  FSETP.GEU.AND P1, PT, R67, -126, PT ;  /* 0xc2fc00004300780b */ /* 0x000fca0003f2e000 */
[----:B------:R-:W-:Y:S01]  /*32e0*/  @!P3 FMUL R38, R38, 0.5 ;  /* 0x3f0000002626b820 */ /* 0x000fe20000400000 */
[----:B------:R-:W4:Y:S01]  /*32f0*/  MUFU.EX2 R51, R46 ;  /* 0x0000002e00337308 */ /* 0x000f220000000800 */
[----:B---3--:R-:W-:Y:S01]  /*3300*/  @!P5 FMUL R47, R47, R47 ;  /* 0x0000002f2f2fd220 */ /* 0x008fe20000400000 */
[----:B------:R-:W-:Y:S01]  /*3310*/  FSETP.GEU.AND P5, PT, R54, -126, PT ;  /* 0xc2fc00003600780b */ /* 0x000fe20003fae000 */
[----:B-1----:R-:W-:-:S04]  /*3320*/  FFMA R3, R66, UR6, -R0 ;  /* 0x0000000642037c23 */ /* 0x002fc80008000800 */
[----:B------:R-:W-:Y:S01]  /*3330*/  @!P1 FMUL R67, R67, 0.5 ;  /* 0x3f00000043439820 */ /* 0x000fe20000400000 */
[----:B------:R1:W3:Y:S01]  /*3340*/  MUFU.EX2 R88, R30 ;  /* 0x0000001e00587308 */ /* 0x0002e20000000800 */
[----:B--2---:R-:W-:Y:S01]  /*3350*/  @!P4 FMUL R58, R58, R58 ;  /* 0x0000003a3a3ac220 */ /* 0x004fe20000400000 */
[----:B------:R-:W-:-:S05]  /*3360*/  FSETP.GEU.AND P4, PT, R63, -126, PT ;  /* 0xc2fc00003f00780b */ /* 0x000fca0003f8e000 */
[----:B------:R-:W-:Y:S01]  /*3370*/  @!P5 FMUL R54, R54, 0.5 ;  /* 0x3f0000003636d820 */ /* 0x000fe20000400000 */
[----:B------:R-:W2:Y:S01]  /*3380*/  MUFU.EX2 R66, R38 ;  /* 0x0000002600427308 */ /* 0x000ea20000000800 */
[----:B----4-:R-:W-:Y:S01]  /*3390*/  @!P6 FMUL R51, R51, R51 ;  /* 0x000000333333e220 */ /* 0x010fe20000400000 */
[----:B------:R-:W-:Y:S01]  /*33a0*/  FSETP.GEU.AND P6, PT, R34, -126, PT ;  /* 0xc2fc00002200780b */ /* 0x000fe20003fce000 */
[----:B-1----:R-:W-:-:S04]  /*33b0*/  FFMA R30, R59, UR6, -R0 ;  /* 0x000000063b1e7c23 */ /* 0x002fc80008000800 */
[----:B------:R-:W-:Y:S01]  /*33c0*/  @!P4 FMUL R63, R63, 0.5 ;  /* 0x3f0000003f3fc820 */ /* 0x000fe20000400000 */
[----:B------:R-:W1:Y:S01]  /*33d0*/  MUFU.EX2 R59, R54 ;  /* 0x00000036003b7308 */ /* 0x000e620000000800 */
[----:B---3--:R-:W-:Y:S01]  /*33e0*/  @!P2 FMUL R88, R88, R88 ;  /* 0x000000585858a220 */ /* 0x008fe20000400000 */
[----:B------:R-:W-:-:S05]  /*33f0*/  FSETP.GEU.AND P2, PT, R30, -126, PT ;  /* 0xc2fc00001e00780b */ /* 0x000fca0003f4e000 */
[----:B------:R-:W-:Y:S01]  /*3400*/  @!P6 FMUL R34, R34, 0.5 ;  /* 0x3f0000002222e820 */ /* 0x000fe20000400000 */
[----:B------:R-:W3:Y:S01]  /*3410*/  MUFU.EX2 R67, R67 ;  /* 0x0000004300437308 */ /* 0x000ee20000000800 */
[----:B--2---:R-:W-:Y:S01]  /*3420*/  @!P3 FMUL R66, R66, R66 ;  /* 0x000000424242b220 */ /* 0x004fe20000400000 */
[----:B------:R-:W-:-:S05]  /*3430*/  FSETP.GEU.AND P3, PT, R75, -126, PT ;  /* 0xc2fc00004b00780b */ /* 0x000fca0003f6e000 */
[----:B------:R-:W-:Y:S01]  /*3440*/  @!P2 FMUL R30, R30, 0.5 ;  /* 0x3f0000001e1ea820 */ /* 0x000fe20000400000 */
[----:B------:R2:W4:Y:S01]  /*3450*/  MUFU.EX2 R90, R34 ;  /* 0x00000022005a7308 */ /* 0x0005220000000800 */
[----:B-1----:R-:W-:Y:S01]  /*3460*/  @!P5 FMUL R59, R59, R59 ;  /* 0x0000003b3b3bd220 */ /* 0x002fe20000400000 */
[----:B------:R-:W-:-:S05]  /*3470*/  FSETP.GEU.AND P5, PT, R3, -126, PT ;  /* 0xc2fc00000300780b */ /* 0x000fca0003fae000 */
[----:B------:R-:W-:Y:S01]  /*3480*/  @!P3 FMUL R75, R75, 0.5 ;  /* 0x3f0000004b4bb820 */ /* 0x000fe20000400000 */
[----:B------:R-:W1:Y:S01]  /*3490*/  MUFU.EX2 R63, R63 ;  /* 0x0000003f003f7308 */ /* 0x000e620000000800 */
[----:B---3--:R-:W-:Y:S01]  /*34a0*/  @!P1 FMUL R67, R67, R67 ;  /* 0x0000004343439220 */ /* 0x008fe20000400000 */
[----:B------:R-:W-:Y:S01]  /*34b0*/  FSETP.GEU.AND P1, PT, R83, -126, PT ;  /* 0xc2fc00005300780b */ /* 0x000fe20003f2e000 */
[----:B--2---:R-:W-:Y:S02]  /*34c0*/  FFMA R34, R74, UR6, -R0 ;  /* 0x000000064a227c23 */ /* 0x004fe40008000800 */
[----:B------:R-:W-:Y:S02]  /*34d0*/  FADD R54, R76, R67 ;  /* 0x000000434c367221 */ /* 0x000fe40000000000 */
[----:B------:R-:W-:Y:S01]  /*34e0*/  @!P5 FMUL R3, R3, 0.5 ;  /* 0x3f0000000303d820 */ /* 0x000fe20000400000 */
[----:B------:R2:W3:Y:S01]  /*34f0*/  MUFU.EX2 R61, R30 ;  /* 0x0000001e003d7308 */ /* 0x0004e20000000800 */
[----:B----4-:R-:W-:Y:S01]  /*3500*/  @!P6 FMUL R90, R90, R90 ;  /* 0x0000005a5a5ae220 */ /* 0x010fe20000400000 */
[----:B------:R-:W-:-:S05]  /*3510*/  FSETP.GEU.AND P6, PT, R34, -126, PT ;  /* 0xc2fc00002200780b */ /* 0x000fca0003fce000 */
[----:B------:R-:W-:Y:S01]  /*3520*/  @!P1 FMUL R83, R83, 0.5 ;  /* 0x3f00000053539820 */ /* 0x000fe20000400000 */
[----:B------:R4:W5:Y:S01]  /*3530*/  MUFU.EX2 R70, R3 ;  /* 0x0000000300467308 */ /* 0x0009620000000800 */
[--C-:B--2---:R-:W-:Y:S01]  /*3540*/  FFMA R30, R82, UR6, -R0.reuse ;  /* 0x00000006521e7c23 */ /* 0x104fe20008000800 */
[----:B-1----:R-:W-:Y:S01]  /*3550*/  @!P4 FMUL R63, R63, R63 ;  /* 0x0000003f3f3fc220 */ /* 0x002fe20000400000 */
[----:B------:R-:W-:-:S03]  /*3560*/  FFMA R0, R87, UR6, -R0 ;  /* 0x0000000657007c23 */ /* 0x000fc60008000800 */
[----:B------:R-:W-:Y:S01]  /*3570*/  FSETP.GEU.AND P4, PT, R30, -126, PT ;  /* 0xc2fc00001e00780b */ /* 0x000fe20003f8e000 */
[----:B------:R-:W-:Y:S01]  /*3580*/  @!P6 FMUL R34, R34, 0.5 ;  /* 0x3f0000002222e820 */ /* 0x000fe20000400000 */
[----:B------:R-:W1:Y:S01]  /*3590*/  MUFU.EX2 R75, R75 ;  /* 0x0000004b004b7308 */ /* 0x000e620000000800 */
[----:B---3--:R-:W-:Y:S01]  /*35a0*/  @!P2 FMUL R61, R61, R61 ;  /* 0x0000003d3d3da220 */ /* 0x008fe20000400000 */
[----:B------:R-:W-:Y:S01]  /*35b0*/  FSETP.GEU.AND P2, PT, R26, -126, PT ;  /* 0xc2fc00001a00780b */ /* 0x000fe20003f4e000 */
[----:B----4-:R-:W-:Y:S01]  /*35c0*/  FADD R3, R24, R33 ;  /* 0x0000002118037221 */ /* 0x010fe20000000000 */
[----:B------:R-:W-:-:S04]  /*35d0*/  F2FP.BF16.F32.PACK_AB R24, R5, R24 ;  /* 0x000000180518723e */ /* 0x000fc800000010ff */
[----:B------:R-:W2:Y:S01]  /*35e0*/  MUFU.EX2 R83, R83 ;  /* 0x0000005300537308 */ /* 0x000ea20000000800 */
[----:B-----5:R-:W-:Y:S01]  /*35f0*/  @!P5 FMUL R70, R70, R70 ;  /* 0x000000464646d220 */ /* 0x020fe20000400000 */
[----:B------:R-:W-:Y:S01]  /*3600*/  FSETP.GEU.AND P5, PT, R71, -126, PT ;  /* 0xc2fc00004700780b */ /* 0x000fe20003fae000 */
[----:B------:R-:W-:Y:S02]  /*3610*/  @!P4 FMUL R30, R30, 0.5 ;  /* 0x3f0000001e1ec820 */ /* 0x000fe40000400000 */
[----:B------:R-:W-:Y:S02]  /*3620*/  FADD R50, R39, R70 ;  /* 0x0000004627327221 */ /* 0x000fe40000000000 */
[----:B------:R-:W-:Y:S01]  /*3630*/  @!P2 FMUL R26, R26, 0.5 ;  /* 0x3f0000001a1aa820 */ /* 0x000fe20000400000 */
[----:B------:R3:W4:Y:S01]  /*3640*/  MUFU.EX2 R82, R34 ;  /* 0x0000002200527308 */ /* 0x0007220000000800 */
[----:B-1----:R-:W-:Y:S01]  /*3650*/  @!P3 FMUL R75, R75, R75 ;  /* 0x0000004b4b4bb220 */ /* 0x002fe20000400000 */
[----:B------:R-:W-:-:S03]  /*3660*/  FSETP.GEU.AND P3, PT, R79, -126, PT ;  /* 0xc2fc00004f00780b */ /* 0x000fc60003f6e000 */
[----:B------:R-:W-:Y:S02]  /*3670*/  FADD R85, R84, R75 ;  /* 0x0000004b54557221 */ /* 0x000fe40000000000 */
[----:B------:R-:W-:Y:S01]  /*3680*/  @!P5 FMUL R71, R71, 0.5 ;  /* 0x3f0000004747d820 */ /* 0x000fe20000400000 */
[----:B------:R1:W5:Y:S01]  /*3690*/  MUFU.EX2 R92, R30 ;  /* 0x0000001e005c7308 */ /* 0x0003620000000800 */
[----:B--2---:R-:W-:Y:S01]  /*36a0*/  @!P1 FMUL R83, R83, R83 ;  /* 0x0000005353539220 */ /* 0x004fe20000400000 */
[----:B------:R-:W-:Y:S01]  /*36b0*/  FSETP.GEU.AND P1, PT, R0, -126, PT ;  /* 0xc2fc00000000780b */ /* 0x000fe20003f2e000 */
[----:B---3--:R-:W-:Y:S02]  /*36c0*/  FADD R34, R15, R52 ;  /* 0x000000340f227221 */ /* 0x008fe40000000000 */
[----:B------:R-:W-:Y:S02]  /*36d0*/  FADD R89, R58, R83 ;  /* 0x000000533a597221 */ /* 0x000fe40000000000 */
[----:B------:R-:W-:Y:S01]  /*36e0*/  @!P3 FMUL R79, R79, 0.5 ;  /* 0x3f0000004f4fb820 */ /* 0x000fe20000400000 */
[----:B------:R2:W-:Y:S01]  /*36f0*/  MUFU.EX2 R74, R26 ;  /* 0x0000001a004a7308 */ /* 0x0005e20000000800 */
[----:B----4-:R-:W-:Y:S01]  /*3700*/  @!P6 FMUL R82, R82, R82 ;  /* 0x000000525252e220 */ /* 0x010fe20000400000 */
[----:B------:R-:W-:Y:S01]  /*3710*/  FSETP.GEU.AND P6, PT, R78, -126, PT ;  /* 0xc2fc00004e00780b */ /* 0x000fe20003fce000 */
[----:B-1----:R-:W-:Y:S01]  /*3720*/  FADD R30, R32, R49 ;  /* 0x00000031201e7221 */ /* 0x002fe20000000000 */
[----:B------:R-:W-:Y:S01]  /*3730*/  FADD R54, R54, R89 ;  /* 0x0000005936367221 */ /* 0x000fe20000000000 */
[----:B------:R-:W-:-:S02]  /*3740*/  F2FP.BF16.F32.PACK_AB R32, R15, R32 ;  /* 0x000000200f20723e */ /* 0x000fc400000010ff */
[----:B------:R-:W-:Y:S01]  /*3750*/  @!P1 FMUL R0, R0, 0.5 ;  /* 0x3f00000000009820 */ /* 0x000fe20000400000 */
[----:B------:R-:W1:Y:S01]  /*3760*/  MUFU.EX2 R71, R71 ;  /* 0x0000004700477308 */ /* 0x000e620000000800 */
[----:B--2---:R-:W-:Y:S01]  /*3770*/  FADD R26, R28, R41 ;  /* 0x000000291c1a7221 */ /* 0x004fe20000000000 */
[----:B-----5:R-:W-:Y:S01]  /*3780*/  @!P4 FMUL R92, R92, R92 ;  /* 0x0000005c5c5cc220 */ /* 0x020fe20000400000 */
[----:B------:R-:W-:Y:S01]  /*3790*/  FSETP.GEU.AND P4, PT, R86, -126, PT ;  /* 0xc2fc00005600780b */ /* 0x000fe20003f8e000 */
[----:B------:R-:W-:Y:S01]  /*37a0*/  FADD R38, R3, R30 ;  /* 0x0000001e03267221 */ /* 0x000fe20000000000 */
[----:B------:R-:W-:Y:S01]  /*37b0*/  FADD R73, R26, R65 ;  /* 0x000000411a497221 */ /* 0x000fe20000000000 */
[----:B------:R-:W-:Y:S01]  /*37c0*/  FADD R26, R8, R37 ;  /* 0x00000025081a7221 */ /* 0x000fe20000000000 */
[----:B------:R-:W-:Y:S01]  /*37d0*/  FADD R65, R12, R53 ;  /* 0x000000350c417221 */ /* 0x000fe20000000000 */
[----:B------:R-:W2:Y:S01]  /*37e0*/  MUFU.EX2 R79, R79 ;  /* 0x0000004f004f7308 */ /* 0x000ea20000000800 */
[----:B------:R-:W-:Y:S01]  /*37f0*/  @!P6 FMUL R78, R78, 0.5 ;  /* 0x3f0000004e4ee820 */ /* 0x000fe20000400000 */
[----:B------:R-:W-:Y:S01]  /*3800*/  FADD R3, R5, R40 ;  /* 0x0000002805037221 */ /* 0x000fe20000000000 */
[----:B------:R-:W-:Y:S01]  /*3810*/  FADD R46, R26, R65 ;  /* 0x000000411a2e7221 */ /* 0x000fe20000000000 */
[----:B------:R-:W-:Y:S01]  /*3820*/  FADD R65, R14, R27 ;  /* 0x0000001b0e417221 */ /* 0x000fe20000000000 */
[----:B------:R-:W-:Y:S01]  /*3830*/  FADD R26, R10, R45 ;  /* 0x0000002d0a1a7221 */ /* 0x000fe20000000000 */
[----:B------:R-:W-:Y:S01]  /*3840*/  FADD R30, R11, R44 ;  /* 0x0000002c0b1e7221 */ /* 0x000fe20000000000 */
[----:B------:R-:W-:Y:S01]  /*3850*/  FADD R42, R3, R34 ;  /* 0x00000022032a7221 */ /* 0x000fe20000000000 */
[----:B------:R-:W-:Y:S01]  /*3860*/  @!P4 FMUL R86, R86, 0.5 ;  /* 0x3f0000005656c820 */ /* 0x000fe20000400000 */
[----:B------:R-:W-:Y:S01]  /*3870*/  FADD R81, R26, R65 ;  /* 0x000000411a517221 */ /* 0x000fe20000000000 */
[----:B------:R-:W-:Y:S01]  /*3880*/  FADD R77, R30, R69 ;  /* 0x000000451e4d7221 */ /* 0x000fe20000000000 */
[----:B------:R-:W3:Y:S01]  /*3890*/  MUFU.EX2 R65, R0 ;  /* 0x0000000000417308 */ /* 0x000ee20000000800 */
[----:B------:R-:W-:Y:S01]  /*38a0*/  FADD R3, R9, R20 ;  /* 0x0000001409037221 */ /* 0x000fe20000000000 */
[----:B------:R-:W-:Y:S01]  /*38b0*/  FADD R34, R21, R56 ;  /* 0x0000003815227221 */ /* 0x000fe20000000000 */
[----:B------:R-:W-:Y:S01]  /*38c0*/  FADD R30, R13, R48 ;  /* 0x000000300d1e7221 */ /* 0x000fe20000000000 */
[----:B------:R-:W-:Y:S01]  /*38d0*/  FADD R69, R29, R64 ;  /* 0x000000401d457221 */ /* 0x000fe20000000000 */
[----:B------:R-:W-:Y:S01]  /*38e0*/  FADD R26, R31, R90 ;  /* 0x0000005a1f1a7221 */ /* 0x000fe20000000000 */
[----:B------:R-:W-:Y:S01]  /*38f0*/  FADD R3, R3, R34 ;  /* 0x0000002203037221 */ /* 0x000fe20000000000 */
[----:B------:R-:W-:Y:S01]  /*3900*/  FADD R87, R55, R92 ;  /* 0x0000005c37577221 */ /* 0x000fe20000000000 */
[----:B------:R-:W4:Y:S01]  /*3910*/  MUFU.EX2 R78, R78 ;  /* 0x0000004e004e7308 */ /* 0x000f220000000800 */
[----:B------:R-:W-:Y:S01]  /*3920*/  FADD R30, R30, R69 ;  /* 0x000000451e1e7221 */ /* 0x000fe20000000000 */
[----:B------:R-:W-:Y:S01]  /*3930*/  FADD R69, R47, R82 ;  /* 0x000000522f457221 */ /* 0x000fe20000000000 */
[----:B------:R-:W-:Y:S01]  /*3940*/  FADD R34, R68, R61 ;  /* 0x0000003d44227221 */ /* 0x000fe20000000000 */
[----:B-1----:R-:W-:Y:S01]  /*3950*/  @!P5 FMUL R71, R71, R71 ;  /* 0x000000474747d220 */ /* 0x002fe20000400000 */
[----:B--2---:R-:W-:Y:S01]  /*3960*/  @!P3 FMUL R79, R79, R79 ;  /* 0x0000004f4f4fb220 */ /* 0x004fe20000400000 */
[----:B------:R-:W-:Y:S01]  /*3970*/  FADD R91, R26, R69 ;  /* 0x000000451a5b7221 */ /* 0x000fe20000000000 */
[----:B------:R-:W-:Y:S01]  /*3980*/  FADD R94, R50, R87 ;  /* 0x00000057325e7221 */ /* 0x000fe20000000000 */
[----:B------:R-:W1:Y:S01]  /*3990*/  MUFU.EX2 R86, R86 ;  /* 0x0000005600567308 */ /* 0x000e620000000800 */
[----:B---3--:R-:W-:Y:S01]  /*39a0*/  @!P1 FMUL R65, R65, R65 ;  /* 0x0000004141419220 */ /* 0x008fe20000400000 */
[----:B------:R-:W-:Y:S01]  /*39b0*/  FADD R93, R34, R85 ;  /* 0x00000055225d7221 */ /* 0x000fe20000000000 */
[----:B------:R-:W-:Y:S01]  /*39c0*/  FADD R26, R72, R63 ;  /* 0x0000003f481a7221 */ /* 0x000fe20000000000 */
[----:B------:R-:W-:Y:S01]  /*39d0*/  FADD R85, R88, R79 ;  /* 0x0000004f58557221 */ /* 0x000fe20000000000 */
[----:B------:R-:W-:Y:S01]  /*39e0*/  FADD R50, R80, R71 ;  /* 0x0000004750327221 */ /* 0x000fe20000000000 */
[----:B------:R-:W-:Y:S01]  /*39f0*/  FADD R89, R62, R65 ;  /* 0x000000413e597221 */ /* 0x000fe20000000000 */
[----:B------:R-:W-:Y:S01]  /*3a00*/  @!P2 FMUL R74, R74, R74 ;  /* 0x0000004a4a4aa220 */ /* 0x000fe20000400000 */
[----:B------:R-:W-:Y:S01]  /*3a10*/  FADD R26, R26, R85 ;  /* 0x000000551a1a7221 */ /* 0x000fe20000000000 */
[----:B----4-:R-:W-:Y:S01]  /*3a20*/  @!P6 FMUL R78, R78, R78 ;  /* 0x0000004e4e4ee220 */ /* 0x010fe20000400000 */
[----:B------:R-:W-:Y:S01]  /*3a30*/  FADD R89, R50, R89 ;  /* 0x0000005932597221 */ /* 0x000fe20000000000 */
[----:B------:R-:W-:Y:S01]  /*3a40*/  FADD R0, R35, R66 ;  /* 0x0000004223007221 */ /* 0x000fe20000000000 */
[----:B------:R-:W-:Y:S01]  /*3a50*/  FADD R34, R43, R74 ;  /* 0x0000004a2b227221 */ /* 0x000fe20000000000 */
[----:B------:R-:W-:Y:S01]  /*3a60*/  FADD R69, R51, R78 ;  /* 0x0000004e33457221 */ /* 0x000fe20000000000 */
[----:B------:R-:W-:Y:S01]  /*3a70*/  FADD R89, R26, R89 ;  /* 0x000000591a597221 */ /* 0x000fe20000000000 */
[----:B------:R-:W-:Y:S01]  /*3a80*/  IMAD.U32 R26, RZ, RZ, UR17 ;  /* 0x00000011ff1a7e24 */ /* 0x000fe2000f8e00ff */
[----:B------:R-:W-:Y:S01]  /*3a90*/  UIADD3 UR17, UR49, 0x1, URZ ;  /* 0x0000000131117890 */ /* 0x000fe2000fffe03f */
[----:B-1----:R-:W-:Y:S01]  /*3aa0*/  @!P4 FMUL R86, R86, R86 ;  /* 0x000000565656c220 */ /* 0x002fe20000400000 */
[----:B------:R-:W-:Y:S01]  /*3ab0*/  FADD R0, R0, R69 ;  /* 0x0000004500007221 */ /* 0x000fe20000000000 */
[----:B------:R-:W-:Y:S01]  /*3ac0*/  FADD R38, R38, R73 ;  /* 0x0000004926267221 */ /* 0x000fe20000000000 */
[----:B------:R-:W-:Y:S01]  /*3ad0*/  UISETP.NE.AND UP0, UPT, UR17, 0x5, UPT ;  /* 0x000000051100788c */ /* 0x000fe2000bf05270 */
[----:B------:R-:W-:Y:S01]  /*3ae0*/  FADD R87, R59, R86 ;  /* 0x000000563b577221 */ /* 0x000fe20000000000 */
[----:B------:R-:W-:Y:S01]  /*3af0*/  FADD R42, R42, R77 ;  /* 0x0000004d2a2a7221 */ /* 0x000fe20000000000 */
[----:B------:R-:W-:Y:S01]  /*3b00*/  FADD R81, R46, R81 ;  /* 0x000000512e517221 */ /* 0x000fe20000000000 */
[----:B------:R-:W-:Y:S01]  /*3b10*/  FADD R3, R3, R30 ;  /* 0x0000001e03037221 */ /* 0x000fe20000000000 */
[----:B------:R-:W-:Y:S01]  /*3b20*/  FADD R87, R34, R87 ;  /* 0x0000005722577221 */ /* 0x000fe20000000000 */
[----:B------:R-:W-:Y:S01]  /*3b30*/  USEL UR6, URZ, 0x1, UP0 ;  /* 0x000000013f067887 */ /* 0x000fe20008000000 */
[----:B------:R-:W-:Y:S01]  /*3b40*/  FADD R91, R91, R94 ;  /* 0x0000005e5b5b7221 */ /* 0x000fe20000000000 */
[----:B------:R-:W-:Y:S01]  /*3b50*/  FADD R54, R93, R54 ;  /* 0x000000365d367221 */ /* 0x000fe20000000000 */
[----:B------:R-:W-:Y:S01]  /*3b60*/  FADD R0, R0, R87 ;  /* 0x0000005700007221 */ /* 0x000fe20000000000 */
[----:B------:R-:W-:Y:S01]  /*3b70*/  FADD R38, R38, R81 ;  /* 0x0000005126267221 */ /* 0x000fe20000000000 */
[----:B------:R-:W-:Y:S01]  /*3b80*/  FADD R3, R42, R3 ;  /* 0x000000032a037221 */ /* 0x000fe20000000000 */
[----:B------:R-:W-:Y:S01]  /*3b90*/  FADD R89, R54, R89 ;  /* 0x0000005936597221 */ /* 0x000fe20000000000 */
[----:B------:R-:W-:Y:S01]  /*3ba0*/  FADD R0, R91, R0 ;  /* 0x000000005b007221 */ /* 0x000fe20000000000 */
[----:B------:R1:W-:Y:S01]  /*3bb0*/  SYNCS.ARRIVE.TRANS64.A1T0 RZ, [R26+UR19], RZ ;  /* 0x000000ff1aff79a7 */ /* 0x0003e20008100013 */
[----:B------:R-:W-:Y:S01]  /*3bc0*/  FADD R3, R38, R3 ;  /* 0x0000000326037221 */ /* 0x000fe20000000000 */
[----:B------:R-:W-:Y:S01]  /*3bd0*/  F2FP.BF16.F32.PACK_AB R54, R64, R27 ;  /* 0x0000001b4036723e */ /* 0x000fe200000010ff */
[----:B------:R-:W-:Y:S01]  /*3be0*/  USEL UR17, UR17, URZ, UP0 ;  /* 0x0000003f11117287 */ /* 0x000fe20008000000 */
[----:B------:R-:W-:Y:S01]  /*3bf0*/  LOP3.LUT R19, R19, UR6, RZ, 0x3c, !PT ;  /* 0x0000000613137c12 */ /* 0x000fe2000f8e3cff */
[----:B------:R-:W-:Y:S01]  /*3c00*/  FADD R0, R0, R89 ;  /* 0x0000005900007221 */ /* 0x000fe20000000000 */
[----:B------:R-:W-:-:S02]  /*3c10*/  F2FP.BF16.F32.PACK_AB R38, R29, R14 ;  /* 0x0000000e1d26723e */ /* 0x000fc400000010ff */
[----:B------:R-:W-:Y:S02]  /*3c20*/  F2FP.BF16.F32.PACK_AB R40, R40, R33 ;  /* 0x000000212828723e */ /* 0x000fe400000010ff */
[----:B------:R-:W-:Y:S02]  /*3c30*/  F2FP.BF16.F32.PACK_AB R46, R48, R45 ;  /* 0x0000002d302e723e */ /* 0x000fe400000010ff */
[----:B------:R-:W-:Y:S02]  /*3c40*/  F2FP.BF16.F32.PACK_AB R27, R72, R35 ;  /* 0x00000023481b723e */ /* 0x000fe400000010ff */
[----:B------:R-:W-:Y:S02]  /*3c50*/  F2FP.BF16.F32.PACK_AB R42, R20, R37 ;  /* 0x00000025142a723e */ /* 0x000fe400000010ff */
[----:B------:R-:W-:Y:S02]  /*3c60*/  F2FP.BF16.F32.PACK_AB R44, R44, R41 ;  /* 0x000000292c2c723e */ /* 0x000fe400000010ff */
[----:B------:R-:W-:-:S02]  /*3c70*/  F2FP.BF16.F32.PACK_AB R48, R52, R49 ;  /* 0x000000313430723e */ /* 0x000fc400000010ff */
[----:B------:R-:W-:Y:S02]  /*3c80*/  F2FP.BF16.F32.PACK_AB R50, R56, R53 ;  /* 0x000000353832723e */ /* 0x000fe400000010ff */
[----:B------:R-:W-:Y:S02]  /*3c90*/  F2FP.BF16.F32.PACK_AB R29, R76, R39 ;  /* 0x000000274c1d723e */ /* 0x000fe400000010ff */
[----:B------:R-:W-:Y:S02]  /*3ca0*/  F2FP.BF16.F32.PACK_AB R31, R80, R43 ;  /* 0x0000002b501f723e */ /* 0x000fe400000010ff */
[----:B------:R-:W-:Y:S02]  /*3cb0*/  F2FP.BF16.F32.PACK_AB R33, R84, R47 ;  /* 0x0000002f5421723e */ /* 0x000fe400000010ff */
[----:B------:R-:W-:Y:S02]  /*3cc0*/  F2FP.BF16.F32.PACK_AB R35, R88, R51 ;  /* 0x000000335823723e */ /* 0x000fe400000010ff */
[----:B-1----:R-:W-:-:S02]  /*3cd0*/  F2FP.BF16.F32.PACK_AB R26, R9, R8 ;  /* 0x00000008091a723e */ /* 0x002fc400000010ff */
        /* <DEDUP_REMOVED lines=11> */
[----:B------:R-:W-:-:S02]  /*3d90*/  F2FP.BF16.F32.PACK_AB R51, R79, R78 ;  /* 0x0000004e4f33723e */ /* 0x000fc400000010ff */
[----:B------:R-:W-:Y:S01]  /*3da0*/  F2FP.BF16.F32.PACK_AB R53, R83, R92 ;  /* 0x0000005c5335723e */ /* 0x000fe200000010ff */
[----:B------:R-:W-:Y:S06]  /*3db0*/  @!P0 BRA `(.L_x_21) ;  /* 0x0000000000048947 */ /* 0x000fec0003800000 */
[----:B------:R-:W-:Y:S01]  /*3dc0*/  BPT.TRAP 0x1 ;  /* 0x000000040000795c */ /* 0x000fe20000300000 */
.L_x_21:
[----:B------:R-:W-:Y:S01]  /*3dd0*/  ULEA UR6, UR17, UR41, 0x3 ;  /* 0x0000002911067291 */ /* 0x000fe2000f8e183f */
[----:B------:R-:W-:-:S08]  /*3de0*/  SHF.L.U32 R5, R19, 0x1f, RZ ;  /* 0x0000001f13057819 */ /* 0x000fd000000006ff */
[----:B------:R-:W1:Y:S02]  /*3df0*/  SYNCS.PHASECHK.TRANS64.TRYWAIT P1, [UR6+0x14200], R5 ;  /* 0x01420005ff0075a7 */ /* 0x000e640008020146 */
[----:B-1----:R-:W-:Y:S05]  /*3e00*/  @!P1 BRA `(.L_x_22) ;  /* 0x000000a000f89947 */ /* 0x002fea0003800000 */
.L_x_127:
[----:B------:R-:W-:Y:S01]  /*3e10*/  UIMAD UR10, UR17, 0x300, UR42 ;  /* 0x00000300110a78a4 */ /* 0x000fe2000f8e022a */
[----:B------:R-:W-:Y:S01]  /*3e20*/  WARPGROUP.ARRIVE ;  /* 0x00000000000079c5 */ /* 0x000fe20000000000 */
[----:B------:R-:W-:Y:S01]  /*3e30*/  UMOV UR7, 0xc0000010 ;  /* 0xc000001000077882 */ /* 0x000fe20000000000 */
[----:B------:R-:W-:Y:S01]  /*3e40*/  F2FP.BF16.F32.PACK_AB R55, R65, R86 ;  /* 0x000000564137723e */ /* 0x000fe200000010ff */
[----:B------:R-:W-:Y:S02]  /*3e50*/  UIADD3 UR11, UR10, 0x100, URZ ;  /* 0x000001000a0b7890 */ /* 0x000fe4000fffe03f */
[----:B------:R-:W-:Y:S02]  /*3e60*/  UIADD3 UR14, UR10, 0x200, URZ ;  /* 0x000002000a0e7890 */ /* 0x000fe4000fffe03f */
[----:B------:R-:W-:Y:S02]  /*3e70*/  UMOV UR6, UR10 ;  /* 0x0000000a00067c82 */ /* 0x000fe40008000000 */
[----:B------:R-:W-:Y:S01]  /*3e80*/  HGMMA.64x16x16.F32.BF16 R104, R24, gdesc[UR4].tnspB, RZ, !UPT, gsb0 ;  /* 0x4020000418687df0 */ /* 0x000fe2000c0018ff */
[----:B------:R-:W-:Y:S01]  /*3e90*/  UMOV UR6, UR11 ;  /* 0x0000000b00067c82 */ /* 0x000fe20008000000 */
[----:B------:R-:W-:Y:S01]  /*3ea0*/  UMOV UR7, 0xc0000010 ;  /* 0xc000001000077882 */ /* 0x000fe20000000000 */
[----:B------:R-:W-:Y:S01]  /*3eb0*/  UIADD3 UR11, UR10, 0x120, URZ ;  /* 0x000001200a0b7890 */ /* 0x000fe2000fffe03f */
[----:B------:R-:W-:-:S02]  /*3ec0*/  WARPGROUP.DEPBAR.LE gsb0, 0x0 ;  /* 0x00008000000079c5 */ /* 0x000fc40000010000 */
[----:B------:R-:W-:-:S06]  /*3ed0*/  WARPGROUP.ARRIVE ;  /* 0x00000000000079c5 */ /* 0x000fcc0000000000 */
[----:B------:R-:W-:Y:S01]  /*3ee0*/  HGMMA.64x16x16.F32.BF16 R96, R24, gdesc[UR4].tnspB, RZ, !UPT, gsb0 ;  /* 0x4020000418607df0 */ /* 0x000fe2000c0018ff */
[----:B------:R-:W-:Y:S01]  /*3ef0*/  UMOV UR6, UR14 ;  /* 0x0000000e00067c82 */ /* 0x000fe20008000000 */
[----:B------:R-:W-:Y:S01]  /*3f00*/  UMOV UR7, 0xc0000010 ;  /* 0xc000001000077882 */ /* 0x000fe20000000000 */
[----:B------:R-:W-:Y:S01]  /*3f10*/  UIADD3 UR14, UR10, 0x220, URZ ;  /* 0x000002200a0e7890 */ /* 0x000fe2000fffe03f */
[----:B------:R-:W-:Y:S02]  /*3f20*/  WARPGROUP.DEPBAR.LE gsb0, 0x0 ;  /* 0x00008000000079c5 */ /* 0x000fe40000010000 */
[----:B------:R-:W-:-:S06]  /*3f30*/  WARPGROUP.ARRIVE ;  /* 0x00000000000079c5 */ /* 0x000fcc0000000000 */
[----:B------:R-:W-:Y:S01]  /*3f40*/  HGMMA.64x16x16.F32.BF16 R88, R24, gdesc[UR4].tnspB, RZ, !UPT, gsb0 ;  /* 0x4020000418587df0 */ /* 0x000fe2000c0018ff */
[----:B------:R-:W-:Y:S01]  /*3f50*/  UIADD3 UR6, UR10, 0x20, URZ ;  /* 0x000000200a067890 */ /* 0x000fe2000fffe03f */
[----:B------:R-:W-:Y:S01]  /*3f60*/  UMOV UR7, 0xc0000010 ;  /* 0xc000001000077882 */ /* 0x000fe20000000000 */
[----:B------:R-:W-:Y:S02]  /*3f70*/  WARPGROUP.DEPBAR.LE gsb0, 0x0 ;  /* 0x00008000000079c5 */ /* 0x000fe40000010000 */
[----:B------:R-:W-:-:S06]  /*3f80*/  WARPGROUP.ARRIVE ;  /* 0x00000000000079c5 */ /* 0x000fcc0000000000 */
[----:B------:R-:W-:Y:S01]  /*3f90*/  HGMMA.64x16x16.F32.BF16 R104, R28, gdesc[UR4].tnspB, R104, gsb0 ;  /* 0x402000041c687df0 */ /* 0x000fe20008001868 */
[----:B------:R-:W-:Y:S01]  /*3fa0*/  UMOV UR6, UR11 ;  /* 0x0000000b00067c82 */ /* 0x000fe20008000000 */
[----:B------:R-:W-:Y:S01]  /*3fb0*/  UMOV UR7, 0xc0000010 ;  /* 0xc000001000077882 */ /* 0x000fe20000000000 */
[----:B------:R-:W-:Y:S01]  /*3fc0*/  UIADD3 UR11, UR10, 0x140, URZ ;  /* 0x000001400a0b7890 */ /* 0x000fe2000fffe03f */
        /* <DEDUP_REMOVED lines=90> */
[----:B------:R-:W-:Y:S02]  /*4570*/  WARPGROUP.DEPBAR.LE gsb0, 0x0 ;  /* 0x00008000000079c5 */ /* 0x000fe40000010000 */
[----:B------:R-:W-:-:S06]  /*4580*/  WARPGROUP.ARRIVE ;  /* 0x00000000000079c5 */ /* 0x000fcc0000000000 */
[----:B------:R-:W-:Y:S01]  /*4590*/  HGMMA.64x16x16.F32.BF16 R88, R48, gdesc[UR4].tnspB, R88, gsb0 ;  /* 0x4020000430587df0 */ /* 0x000fe20008001858 */
[----:B------:R-:W-:Y:S01]  /*45a0*/  UIADD3 UR6, UR10, 0xe0, URZ ;  /* 0x000000e00a067890 */ /* 0x000fe2000fffe03f */
        /* <DEDUP_REMOVED lines=10> */
[----:B------:R-:W-:Y:S01]  /*4650*/  UMOV UR6, UR10 ;  /* 0x0000000a00067c82 */ /* 0x000fe20008000000 */
[----:B------:R-:W-:Y:S01]  /*4660*/  UMOV UR7, 0xc0000010 ;  /* 0xc000001000077882 */ /* 0x000fe20000000000 */
[----:B------:R-:W-:Y:S02]  /*4670*/  WARPGROUP.DEPBAR.LE gsb0, 0x0 ;  /* 0x00008000000079c5 */ /* 0x000fe40000010000 */
[----:B------:R-:W-:-:S06]  /*4680*/  WARPGROUP.ARRIVE ;  /* 0x00000000000079c5 */ /* 0x000fcc0000000000 */
[----:B------:R-:W-:Y:S03]  /*4690*/  HGMMA.64x16x16.F32.BF16 R88, R52, gdesc[UR4].tnspB, R88, gsb0 ;  /* 0x4020000434587df0 */ /* 0x000fe60008001858 */
[----:B------:R-:W-:Y:S02]  /*46a0*/  WARPGROUP.DEPBAR.LE gsb0, 0x0 ;  /* 0x00008000000079c5 */ /* 0x000fe40000010000 */
[----:B------:R-:W-:Y:S05]  /*46b0*/  @!P0 BRA `(.L_x_23) ;  /* 0x0000000000048947 */ /* 0x000fea0003800000 */
[----:B------:R-:W-:Y:S01]  /*46c0*/  BPT.TRAP 0x1 ;  /* 0x000000040000795c */ /* 0x000fe20000300000 */
.L_x_23:
[----:B------:R-:W-:Y:S02]  /*46d0*/  UISETP.GT.U32.AND UP0, UPT, UR47, 0x1, UPT ;  /* 0x000000012f00788c */ /* 0x000fe4000bf04070 */
[----:B------:R-:W-:-:S04]  /*46e0*/  UIADD3 UR18, UR18, 0x14228, URZ ;  /* 0x0001422812127890 */ /* 0x000fc8000fffe03f */
[----:B------:R-:W-:Y:S01]  /*46f0*/  PLOP3.LUT P1, PT, PT, PT, UP0, 0x80, 0x0 ;  /* 0x000000000000781c */ /* 0x000fe20003f2f008 */
[----:B------:R-:W-:-:S09]  /*4700*/  UPRMT UR18, URZ, 0x654, UR18 ;  /* 0x000006543f127896 */ /* 0x000fd20008000012 */
[----:B------:R-:W-:Y:S03]  /*4710*/  SYNCS.ARRIVE.TRANS64.RED.A1T0 RZ, [UR18], RZ ;  /* 0x000000ffffff79a7 */ /* 0x000fe60008100412 */
[----:B------:R-:W-:Y:S05]  /*4720*/  @P1 BRA `(.L_x_24) ;  /* 0x0000000000041947 */ /* 0x000fea0003800000 */
[----:B------:R-:W-:Y:S01]  /*4730*/  BPT.TRAP 0x1 ;  /* 0x000000040000795c */ /* 0x000fe20000300000 */
.L_x_24:
[----:B------:R-:W-:Y:S01]  /*4740*/  UIADD3 UR49, UR17, 0x1, URZ ;  /* 0x0000000111317890 */ /* 0x000fe2000fffe03f */
[C---:B------:R-:W-:Y:S01]  /*4750*/  ISETP.GE.AND P2, PT, R7.reuse, 0x3, PT ;  /* 0x000000030700780c */ /* 0x040fe20003f46270 */
[----:B-1----:R-:W-:Y:S01]  /*4760*/  VIADD R5, R112, 0x80 ;  /* 0x0000008070057836 */ /* 0x002fe20000000000 */
[----:B------:R-:W-:Y:S01]  /*4770*/  IADD3 R7, R7, -0x1, RZ ;  /* 0xffffffff07077810 */ /* 0x000fe20007ffe0ff */
[----:B------:R-:W-:-:S04]  /*4780*/  UISETP.NE.AND UP0, UPT, UR49, 0x5, UPT ;  /* 0x000000053100788c */ /* 0x000fc8000bf05270 */
[----:B------:R-:W-:Y:S02]  /*4790*/  USEL UR6, URZ, 0x1, UP0 ;  /* 0x000000013f067887 */ /* 0x000fe40008000000 */
[----:B------:R-:W-:-:S04]  /*47a0*/  USEL UR49, UR49, URZ, UP0 ;  /* 0x0000003f31317287 */ /* 0x000fc80008000000 */
[----:B------:R-:W-:Y:S01]  /*47b0*/  LOP3.LUT R19, R19, UR6, RZ, 0x3c, !PT ;  /* 0x0000000613137c12 */ /* 0x000fe2000f8e3cff */
[----:B------:R-:W-:Y:S07]  /*47c0*/  @!P2 BRA `(.L_x_25) ;  /* 0x0000002c008ca947 */ /* 0x000fee0003800000 */
[----:B------:R-:W-:Y:S01]  /*47d0*/  IMAD.MOV.U32 R11, RZ, RZ, R4 ;  /* 0x000000ffff0b7224 */ /* 0x000fe200078e0004 */
[----:B------:R-:W-:Y:S01]  /*47e0*/  ULDC UR18, c[0x0][0x604] ;  /* 0x0001810000127ab9 */ /* 0x000fe20000000800 */
[----:B------:R-:W-:-:S07]  /*47f0*/  IMAD.MOV.U32 R9, RZ, RZ, R6 ;  /* 0x000000ffff097224 */ /* 0x000fce00078e0006 */
.L_x_36:
[----:B------:R-:W-:Y:S05]  /*4800*/  @!P0 BRA `(.L_x_26) ;  /* 0x0000000000048947 */ /* 0x000fea0003800000 */
[----:B------:R-:W-:Y:S01]  /*4810*/  BPT.TRAP 0x1 ;  /* 0x000000040000795c */ /* 0x000fe20000300000 */
.L_x_26:
[----:B------:R-:W-:Y:S01]  /*4820*/  ULEA UR6, UR49, UR41, 0x3 ;  /* 0x0000002931067291 */ /* 0x000fe2000f8e183f */
[----:B------:R-:W-:-:S08]  /*4830*/  SHF.L.U32 R4, R19, 0x1f, RZ ;  /* 0x0000001f13047819 */ /* 0x000fd000000006ff */
[----:B------:R-:W1:Y:S02]  /*4840*/  SYNCS.PHASECHK.TRANS64.TRYWAIT P2, [UR6+0x14200], R4 ;  /* 0x01420004ff0075a7 */ /* 0x000e640008040146 */
[----:B-1----:R-:W-:Y:S05]  /*4850*/  @!P2 BRA `(.L_x_27) ;  /* 0x00000098007ca947 */ /* 0x002fea0003800000 */
.L_x_128:
[----:B------:R-:W-:Y:S01]  /*4860*/  UIMAD UR14, UR49, 0x300, UR44 ;  /* 0x00000300310e78a4 */ /* 0x000fe2000f8e022c */
[----:B------:R-:W-:Y:S01]  /*4870*/  WARPGROUP.ARRIVE ;  /* 0x00000000000079c5 */ /* 0x000fe20000000000 */
[----:B------:R-:W-:Y:S01]  /*4880*/  UMOV UR15, 0xc0000010 ;  /* 0xc0000010000f7882 */ /* 0x000fe20000000000 */
[----:B------:R-:W-:Y:S01]  /*4890*/  UMOV UR7, 0xc0000010 ;  /* 0xc000001000077882 */ /* 0x000fe20000000000 */
[----:B------:R-:W-:Y:S02]  /*48a0*/  UIADD3 UR6, UR14, 0x100, URZ ;  /* 0x000001000e067890 */ /* 0x000fe4000fffe03f */
[----:B------:R-:W-:Y:S01]  /*48b0*/  UIADD3 UR10, UR14, 0x200, URZ ;  /* 0x000002000e0a7890 */ /* 0x000fe2000fffe03f */
[----:B------:R-:W-:Y:S02]  /*48c0*/  UMOV UR11, 0xc0000010 ;  /* 0xc0000010000b7882 */ /* 0x000fe40000000000 */
[----:B------:R-:W-:Y:S03]  /*48d0*/  HGMMA.64x128x16.F32.BF16 R24, gdesc[UR12], RZ, !UPT, gsb0 ;  /* 0x01e000000c1879f0 */ /* 0x000fe6000c0018ff */
[----:B------:R-:W-:-:S02]  /*48e0*/  WARPGROUP.DEPBAR.LE gsb0, 0x0 ;  /* 0x00008000000079c5 */ /* 0x000fc40000010000 */
[----:B------:R-:W-:-:S07]  /*48f0*/  WARPGROUP.ARRIVE ;  /* 0x00000000000079c5 */ /* 0x000fce0000000000 */
[----:B------:R-:W-:Y:S03]  /*4900*/  HGMMA.64x128x16.F32.BF16 R24, gdesc[UR4], R24, gsb0 ;  /* 0x01e00000041879f0 */ /* 0x000fe60008001818 */
[----:B------:R-:W-:Y:S02]  /*4910*/  WARPGROUP.DEPBAR.LE gsb0, 0x0 ;  /* 0x00008000000079c5 */ /* 0x000fe40000010000 */
[----:B------:R-:W-:-:S07]  /*4920*/  WARPGROUP.ARRIVE ;  /* 0x00000000000079c5 */ /* 0x000fce0000000000 */
[----:B------:R-:W-:Y:S01]  /*4930*/  HGMMA.64x128x16.F32.BF16 R24, gdesc[UR8], R24, gsb0 ;  /* 0x01e00000081879f0 */ /* 0x000fe20008001818 */
[----:B------:R-:W-:-:S04]  /*4940*/  UIADD3 UR10, UR49, 0x1, URZ ;  /* 0x00000001310a7890 */ /* 0x000fc8000fffe03f */
[----:B------:R-:W-:-:S04]  /*4950*/  UISETP.NE.AND UP0, UPT, UR10, 0x5, UPT ;  /* 0x000000050a00788c */ /* 0x000fc8000bf05270 */
[----:B------:R-:W-:Y:S02]  /*4960*/  USEL UR6, URZ, 0x1, UP0 ;  /* 0x000000013f067887 */ /* 0x000fe40008000000 */
[----:B------:R-:W-:-:S04]  /*4970*/  USEL UR10, UR10, URZ, UP0 ;  /* 0x0000003f0a0a7287 */ /* 0x000fc80008000000 */
[----:B------:R-:W-:Y:S01]  /*4980*/  LOP3.LUT R19, R19, UR6, RZ, 0x3c, !PT ;  /* 0x0000000613137c12 */ /* 0x000fe2000f8e3cff */
[----:B------:R-:W-:Y:S02]  /*4990*/  WARPGROUP.DEPBAR.LE gsb0, 0x0 ;  /* 0x00008000000079c5 */ /* 0x000fe40000010000 */
[----:B------:R-:W-:Y:S05]  /*49a0*/  @!P0 BRA `(.L_x_28) ;  /* 0x0000000000048947 */ /* 0x000fea0003800000 */
[----:B------:R-:W-:Y:S01]  /*49b0*/  BPT.TRAP 0x1 ;  /* 0x000000040000795c */ /* 0x000fe20000300000 */
.L_x_28:
[----:B-1----:R-:W-:Y:S01]  /*49c0*/  FMNMX R4, R24, R11, !PT ;  /* 0x0000000b18047209 */ /* 0x002fe20007800000 */
[----:B------:R-:W-:Y:S01]  /*49d0*/  ULEA UR6, UR10, UR41, 0x3 ;  /* 0x000000290a067291 */ /* 0x000fe2000f8e183f */
[----:B------:R-:W-:Y:S02]  /*49e0*/  FMNMX R8, R26, R9, !PT ;  /* 0x000000091a087209 */ /* 0x000fe40007800000 */
[----:B------:R-:W-:Y:S02]  /*49f0*/  FMNMX R13, R25, R4, !PT ;  /* 0x00000004190d7209 */ /* 0x000fe40007800000 */
[----:B------:R-:W-:Y:S02]  /*4a00*/  FMNMX R15, R27, R8, !PT ;  /* 0x000000081b0f7209 */ /* 0x000fe40007800000 */
[----:B------:R-:W-:Y:S02]  /*4a10*/  FMNMX R4, R28, R13, !PT ;  /* 0x0000000d1c047209 */ /* 0x000fe40007800000 */
[----:B------:R-:W-:-:S02]  /*4a20*/  FMNMX R8, R30, R15, !PT ;  /* 0x0000000f1e087209 */ /* 0x000fc40007800000 */
[----:B------:R-:W-:-:S04]  /*4a30*/  FMNMX R13, R29, R4, !PT ;  /* 0x000000041d0d7209 */ /* 0x000fc80007800000 */
        /* <DEDUP_REMOVED lines=27> */
[----:B------:R-:W-:-:S05]  /*4bf0*/  FMNMX R6, R85, R4, !PT ;  /* 0x0000000455067209 */ /* 0x000fca0007800000 */
[----:B------:R-:W1:Y:S02]  /*4c00*/  SHFL.BFLY PT, R13, R6, 0x1, 0x1f ;  /* 0x0c201f00060d7f89 */ /* 0x000e6400000e0000 */
[----:B-1----:R-:W-:-:S05]  /*4c10*/  FMNMX R13, R6, R13, !PT ;  /* 0x0000000d060d7209 */ /* 0x002fca0007800000 */
[----:B------:R-:W1:Y:S02]  /*4c20*/  SHFL.BFLY PT, R4, R13, 0x2, 0x1f ;  /* 0x0c401f000d047f89 */ /* 0x000e6400000e0000 */
[----:B-1----:R-:W-:Y:S02]  /*4c30*/  FMNMX R4, R13, R4, !PT ;  /* 0x000000040d047209 */ /* 0x002fe40007800000 */
[----:B------:R-:W-:Y:S02]  /*4c40*/  FMNMX R13, R31, R8, !PT ;  /* 0x000000081f0d7209 */ /* 0x000fe40007800000 */
[----:B------:R-:W-:Y:S02]  /*4c50*/  FSETP.NEU.AND P2, PT, R4, -INF , PT ;  /* 0xff8000000400780b */ /* 0x000fe40003f4d000 */
[----:B------:R-:W-:Y:S02]  /*4c60*/  FMNMX R6, R34, R13, !PT ;  /* 0x0000000d22067209 */ /* 0x000fe40007800000 */
[----:B------:R-:W-:-:S02]  /*4c70*/  FSEL R14, R4, RZ, P2 ;  /* 0x000000ff040e7208 */ /* 0x000fc40001000000 */
[----:B------:R-:W-:-:S03]  /*4c80*/  FMNMX R13, R35, R6, !PT ;  /* 0x00000006230d7209 */ /* 0x000fc60007800000 */
[----:B------:R-:W-:Y:S01]  /*4c90*/  FMUL R113, R14, UR18 ;  /* 0x000000120e717c20 */ /* 0x000fe20008400000 */
[----:B------:R-:W-:Y:S01]  /*4ca0*/  FMNMX R6, R38, R13, !PT ;  /* 0x0000000d26067209 */ /* 0x000fe20007800000 */
[----:B------:R-:W-:Y:S02]  /*4cb0*/  FADD R14, -R14, R11 ;  /* 0x0000000b0e0e7221 */ /* 0x000fe40000000100 */
[--C-:B------:R-:W-:Y:S01]  /*4cc0*/  FFMA R24, R24, UR18, -R113.reuse ;  /* 0x0000001218187c23 */ /* 0x100fe20008000871 */
[--C-:B------:R-:W-:Y:S01]  /*4cd0*/  FFMA R25, R25, UR18, -R113.reuse ;  /* 0x0000001219197c23 */ /* 0x100fe20008000871 */
[----:B------:R-:W-:Y:S01]  /*4ce0*/  FMNMX R21, R39, R6, !PT ;  /* 0x0000000627157209 */ /* 0x000fe20007800000 */
[--C-:B------:R-:W-:Y:S01]  /*4cf0*/  FFMA R8, R28, UR18, -R113.reuse ;  /* 0x000000121c087c23 */ /* 0x100fe20008000871 */
[--C-:B------:R-:W-:Y:S01]  /*4d00*/  FFMA R15, R29, UR18, -R113.reuse ;  /* 0x000000121d0f7c23 */ /* 0x100fe20008000871 */
[----:B------:R-:W-:Y:S01]  /*4d10*/  FSETP.GEU.AND P6, PT, R24, -126, PT ;  /* 0xc2fc00001800780b */ /* 0x000fe20003fce000 */
[--C-:B------:R-:W-:Y:S01]  /*4d20*/  FFMA R10, R36, UR18, -R113.reuse ;  /* 0x00000012240a7c23 */ /* 0x100fe20008000871 */
[----:B------:R-:W-:Y:S01]  /*4d30*/  FSETP.GEU.AND P3, PT, R25, -126, PT ;  /* 0xc2fc00001900780b */ /* 0x000fe20003f6e000 */
[--C-:B------:R-:W-:Y:S01]  /*4d40*/  FFMA R28, R32, UR18, -R113.reuse ;  /* 0x00000012201c7c23 */ /* 0x100fe20008000871 */
[----:B------:R-:W-:Y:S01]  /*4d50*/  FMNMX R6, R42, R21, !PT ;  /* 0x000000152a067209 */ /* 0x000fe20007800000 */
[--C-:B------:R-:W-:Y:S01]  /*4d60*/  FFMA R21, R33, UR18, -R113.reuse ;  /* 0x0000001221157c23 */ /* 0x100fe20008000871 */
[----:B------:R-:W-:Y:S01]  /*4d70*/  FSETP.GEU.AND P4, PT, R8, -126, PT ;  /* 0xc2fc00000800780b */ /* 0x000fe20003f8e000 */
[--C-:B------:R-:W-:Y:S01]  /*4d80*/  FFMA R33, R37, UR18, -R113.reuse ;  /* 0x0000001225217c23 */ /* 0x100fe20008000871 */
[----:B------:R-:W-:Y:S01]  /*4d90*/  FSETP.GEU.AND P5, PT, R15, -126, PT ;  /* 0xc2fc00000f00780b */ /* 0x000fe20003fae000 */
[--C-:B------:R-:W-:Y:S01]  /*4da0*/  FFMA R12, R40, UR18, -R113.reuse ;  /* 0x00000012280c7c23 */ /* 0x100fe20008000871 */
[----:B------:R-:W-:Y:S01]  /*4db0*/  FSETP.GEU.AND P2, PT, R28, -126, PT ;  /* 0xc2fc00001c00780b */ /* 0x000fe20003f4e000 */
[--C-:B------:R-:W-:Y:S01]  /*4dc0*/  FFMA R20, R44, UR18, -R113.reuse ;  /* 0x000000122c147c23 */ /* 0x100fe20008000871 */
[--C-:B------:R-:W-:Y:S01]  /*4dd0*/  FFMA R37, R41, UR18, -R113.reuse ;  /* 0x0000001229257c23 */ /* 0x100fe20008000871 */
[----:B------:R-:W-:Y:S01]  /*4de0*/  @!P6 FMUL R24, R24, 0.5 ;  /* 0x3f0000001818e820 */ /* 0x000fe20000400000 */
[--C-:B------:R-:W-:Y:S01]  /*4df0*/  FFMA R41, R45, UR18, -R113.reuse ;  /* 0x000000122d297c23 */ /* 0x100fe20008000871 */
[----:B------:R-:W-:Y:S01]  /*4e00*/  @!P3 FMUL R25, R25, 0.5 ;  /* 0x3f0000001919b820 */ /* 0x000fe20000400000 */
[----:B------:R-:W-:Y:S01]  /*4e10*/  FMNMX R29, R43, R6, !PT ;  /* 0x000000062b1d7209 */ /* 0x000fe20007800000 */
[--C-:B------:R-:W-:Y:S01]  /*4e20*/  FFMA R36, R48, UR18, -R113.reuse ;  /* 0x0000001230247c23 */ /* 0x100fe20008000871 */
[--C-:B------:R-:W-:Y:S01]  /*4e30*/  FFMA R45, R49, UR18, -R113.reuse ;  /* 0x00000012312d7c23 */ /* 0x100fe20008000871 */
[----:B------:R-:W1:Y:S01]  /*4e40*/  MUFU.EX2 R24, R24 ;  /* 0x0000001800187308 */ /* 0x000e620000000800 */
[----:B------:R-:W-:Y:S01]  /*4e50*/  @!P4 FMUL R8, R8, 0.5 ;  /* 0x3f0000000808c820 */ /* 0x000fe20000400000 */
[----:B------:R-:W-:Y:S01]  /*4e60*/  @!P5 FMUL R15, R15, 0.5 ;  /* 0x3f0000000f0fd820 */ /* 0x000fe20000400000 */
[----:B------:R-:W-:Y:S01]  /*4e70*/  FMNMX R6, R46, R29, !PT ;  /* 0x0000001d2e067209 */ /* 0x000fe20007800000 */
[----:B------:R-:W-:Y:S01]  /*4e80*/  @!P2 FMUL R28, R28, 0.5 ;  /* 0x3f0000001c1ca820 */ /* 0x000fe20000400000 */
[--C-:B------:R-:W-:Y:S01]  /*4e90*/  FFMA R49, R53, UR18, -R113.reuse ;  /* 0x0000001235317c23 */ /* 0x100fe20008000871 */
[--C-:B------:R-:W-:Y:S01]  /*4ea0*/  FFMA R53, R56, UR18, -R113.reuse ;  /* 0x0000001238357c23 */ /* 0x100fe20008000871 */
[--C-:B------:R-:W-:Y:S01]  /*4eb0*/  FFMA R40, R52, UR18, -R113.reuse ;  /* 0x0000001234287c23 */ /* 0x100fe20008000871 */
[----:B------:R2:W3:Y:S01]  /*4ec0*/  MUFU.EX2 R13, R25 ;  /* 0x00000019000d7308 */ /* 0x0004e20000000800 */
[--C-:B------:R-:W-:Y:S01]  /*4ed0*/  FFMA R44, R57, UR18, -R113.reuse ;  /* 0x00000012392c7c23 */ /* 0x100fe20008000871 */
[--C-:B------:R-:W-:Y:S01]  /*4ee0*/  FFMA R57, R60, UR18, -R113.reuse ;  /* 0x000000123c397c23 */ /* 0x100fe20008000871 */
[--C-:B------:R-:W-:Y:S01]  /*4ef0*/  FFMA R48, R61, UR18, -R113.reuse ;  /* 0x000000123d307c23 */ /* 0x100fe20008000871 */
[--C-:B------:R-:W-:Y:S01]  /*4f00*/  FFMA R61, R64, UR18, -R113.reuse ;  /* 0x00000012403d7c23 */ /* 0x100fe20008000871 */
[--C-:B------:R-:W-:Y:S01]  /*4f10*/  FFMA R52, R65, UR18, -R113.reuse ;  /* 0x0000001241347c23 */ /* 0x100fe20008000871 */
[--C-:B------:R-:W-:Y:S01]  /*4f20*/  FFMA R65, R68, UR18, -R113.reuse ;  /* 0x0000001244417c23 */ /* 0x100fe20008000871 */
[--C-:B------:R-:W-:Y:S01]  /*4f30*/  FFMA R56, R69, UR18, -R113.reuse ;  /* 0x0000001245387c23 */ /* 0x100fe20008000871 */
[----:B------:R-:W4:Y:S01]  /*4f40*/  MUFU.EX2 R8, R8 ;  /* 0x0000000800087308 */ /* 0x000f220000000800 */
[----:B-1----:R-:W-:Y:S01]  /*4f50*/  @!P6 FMUL R24, R24, R24 ;  /* 0x000000181818e220 */ /* 0x002fe20000400000 */
[----:B------:R-:W-:Y:S01]  /*4f60*/  FSETP.GEU.AND P6, PT, R21, -126, PT ;  /* 0xc2fc00001500780b */ /* 0x000fe20003fce000 */
[--C-:B------:R-:W-:Y:S01]  /*4f70*/  FFMA R60, R73, UR18, -R113.reuse ;  /* 0x00000012493c7c23 */ /* 0x100fe20008000871 */
[----:B--2---:R-:W-:Y:S01]  /*4f80*/  FMNMX R25, R47, R6, !PT ;  /* 0x000000062f197209 */ /* 0x004fe20007800000 */
[--C-:B------:R-:W-:Y:S01]  /*4f90*/  FFMA R73, R76, UR18, -R113.reuse ;  /* 0x000000124c497c23 */ /* 0x100fe20008000871 */
[--C-:B------:R-:W-:Y:S01]  /*4fa0*/  FFMA R69, R72, UR18, -R113.reuse ;  /* 0x0000001248457c23 */ /* 0x100fe20008000871 */
[--C-:B------:R-:W-:Y:S01]  /*4fb0*/  FFMA R64, R77, UR18, -R113.reuse ;  /* 0x000000124d407c23 */ /* 0x100fe20008000871 */
[----:B------:R-:W1:Y:S01]  /*4fc0*/  MUFU.EX2 R15, R15 ;  /* 0x0000000f000f7308 */ /* 0x000e620000000800 */
[----:B---3--:R-:W-:Y:S01]  /*4fd0*/  @!P3 FMUL R13, R13, R13 ;  /* 0x0000000d0d0db220 */ /* 0x008fe20000400000 */
[----:B------:R-:W-:Y:S01]  /*4fe0*/  FSETP.GEU.AND P3, PT, R10, -126, PT ;  /* 0xc2fc00000a00780b */ /* 0x000fe20003f6e000 */
[--C-:B------:R-:W-:Y:S01]  /*4ff0*/  FFMA R77, R80, UR18, -R113.reuse ;  /* 0x00000012504d7c23 */ /* 0x100fe20008000871 */
[----:B------:R-:W-:Y:S01]  /*5000*/  FMNMX R6, R50, R25, !PT ;  /* 0x0000001932067209 */ /* 0x000fe20007800000 */
[--C-:B------:R-:W-:Y:S01]  /*5010*/  FFMA R68, R81, UR18, -R113.reuse ;  /* 0x0000001251447c23 */ /* 0x100fe20008000871 */
[--C-:B------:R-:W-:Y:S01]  /*5020*/  FFMA R72, R85, UR18, -R113.reuse ;  /* 0x0000001255487c23 */ /* 0x100fe20008000871 */
[----:B------:R-:W-:Y:S01]  /*5030*/  @!P6 FMUL R21, R21, 0.5 ;  /* 0x3f0000001515e820 */ /* 0x000fe20000400000 */
[----:B------:R-:W2:Y:S01]  /*5040*/  MUFU.EX2 R28, R28 ;  /* 0x0000001c001c7308 */ /* 0x000ea20000000800 */
[----:B----4-:R-:W-:Y:S01]  /*5050*/  @!P4 FMUL R8, R8, R8 ;  /* 0x000000080808c220 */ /* 0x010fe20000400000 */
[----:B------:R-:W-:Y:S01]  /*5060*/  FSETP.GEU.AND P4, PT, R33, -126, PT ;  /* 0xc2fc00002100780b */ /* 0x000fe20003f8e000 */
[----:B------:R-:W-:Y:S01]  /*5070*/  FFMA R81, R84, UR18, -R113 ;  /* 0x0000001254517c23 */ /* 0x000fe20008000871 */
[----:B------:R-:W-:Y:S01]  /*5080*/  FMNMX R25, R51, R6, !PT ;  /* 0x0000000633197209 */ /* 0x000fe20007800000 */
[----:B------:R-:W-:-:S02]  /*5090*/  FMUL R14, R14, UR18 ;  /* 0x000000120e0e7c20 */ /* 0x000fc40008400000 */
[----:B------:R-:W-:Y:S01]  /*50a0*/  @!P3 FMUL R10, R10, 0.5 ;  /* 0x3f0000000a0ab820 */ /* 0x000fe20000400000 */
[----:B------:R-:W3:Y:S01]  /*50b0*/  MUFU.EX2 R21, R21 ;  /* 0x0000001500157308 */ /* 0x000ee20000000800 */
[----:B-1----:R-:W-:Y:S01]  /*50c0*/  @!P5 FMUL R15, R15, R15 ;  /* 0x0000000f0f0fd220 */ /* 0x002fe20000400000 */
[----:B------:R-:W-:Y:S02]  /*50d0*/  FSETP.GEU.AND P5, PT, R12, -126, PT ;  /* 0xc2fc00000c00780b */ /* 0x000fe40003fae000 */
[----:B------:R-:W-:-:S03]  /*50e0*/  FMNMX R6, R54, R25, !PT ;  /* 0x0000001936067209 */ /* 0x000fc60007800000 */
[----:B------:R-:W-:Y:S01]  /*50f0*/  @!P4 FMUL R33, R33, 0.5 ;  /* 0x3f0000002121c820 */ /* 0x000fe20000400000 */
[----:B------:R-:W1:Y:S01]  /*5100*/  MUFU.EX2 R10, R10 ;  /* 0x0000000a000a7308 */ /* 0x000e620000000800 */
[----:B--2---:R-:W-:Y:S01]  /*5110*/  @!P2 FMUL R28, R28, R28 ;  /* 0x0000001c1c1ca220 */ /* 0x004fe20000400000 */
[----:B------:R-:W-:Y:S02]  /*5120*/  FSETP.GEU.AND P2, PT, R37, -126, PT ;  /* 0xc2fc00002500780b */ /* 0x000fe40003f4e000 */
[----:B------:R-:W-:-:S03]  /*5130*/  FMNMX R25, R55, R6, !PT ;  /* 0x0000000637197209 */ /* 0x000fc60007800000 */
[----:B------:R-:W-:Y:S01]  /*5140*/  @!P5 FMUL R12, R12, 0.5 ;  /* 0x3f0000000c0cd820 */ /* 0x000fe20000400000 */
[----:B------:R-:W2:Y:S01]  /*5150*/  MUFU.EX2 R33, R33 ;  /* 0x0000002100217308 */ /* 0x000ea20000000800 */
[----:B---3--:R-:W-:Y:S01]  /*5160*/  @!P6 FMUL R21, R21, R21 ;  /* 0x000000151515e220 */ /* 0x008fe20000400000 */
[----:B------:R-:W-:Y:S02]  /*5170*/  FSETP.GEU.AND P6, PT, R20, -126, PT ;  /* 0xc2fc00001400780b */ /* 0x000fe40003fce000 */
[----:B------:R-:W-:-:S03]  /*5180*/  FMNMX R6, R58, R25, !PT ;  /* 0x000000193a067209 */ /* 0x000fc60007800000 */
        /* <DEDUP_REMOVED lines=31> */
[----:B------:R-:W-:Y:S01]  /*5380*/  FMNMX R25, R71, R6, !PT ;  /* 0x0000000647197209 */ /* 0x000fe20007800000 */
[----:B-1----:R-:W-:Y:S01]  /*5390*/  @!P4 FMUL R36, R36, R36 ;  /* 0x000000242424c220 */ /* 0x002fe20000400000 */
[----:B------:R-:W-:Y:S01]  /*53a0*/  FSETP.GEU.AND P4, PT, R44, -126, PT ;  /* 0xc2fc00002c00780b */ /* 0x000fe20003f8e000 */
[----:B------:R-:W1:Y:S01]  /*53b0*/  MUFU.EX2 R40, R40 ;  /* 0x0000002800287308 */ /* 0x000e620000000800 */
[----:B------:R-:W-:-:S03]  /*53c0*/  FMNMX R6, R74, R25, !PT ;  /* 0x000000194a067209 */ /* 0x000fc60007800000 */
[----:B------:R-:W-:Y:S01]  /*53d0*/  @!P3 FMUL R53, R53, 0.5 ;  /* 0x3f0000003535b820 */ /* 0x000fe20000400000 */
[----:B------:R-:W-:Y:S01]  /*53e0*/  FMNMX R25, R75, R6, !PT ;  /* 0x000000064b197209 */ /* 0x000fe20007800000 */
[----:B--2---:R-:W-:Y:S01]  /*53f0*/  @!P5 FMUL R45, R45, R45 ;  /* 0x0000002d2d2dd220 */ /* 0x004fe20000400000 */
[----:B------:R-:W-:Y:S01]  /*5400*/  FSETP.GEU.AND P5, PT, R57, -126, PT ;  /* 0xc2fc00003900780b */ /* 0x000fe20003fae000 */
[----:B------:R-:W2:Y:S01]  /*5410*/  MUFU.EX2 R49, R49 ;  /* 0x0000003100317308 */ /* 0x000ea20000000800 */
[----:B------:R-:W-:-:S03]  /*5420*/  FMNMX R6, R78, R25, !PT ;  /* 0x000000194e067209 */ /* 0x000fc60007800000 */
[----:B------:R-:W-:Y:S01]  /*5430*/  @!P4 FMUL R44, R44, 0.5 ;  /* 0x3f0000002c2cc820 */ /* 0x000fe20000400000 */
[----:B------:R-:W-:-:S03]  /*5440*/  FMNMX R25, R79, R6, !PT ;  /* 0x000000064f197209 */ /* 0x000fc60007800000 */
[----:B------:R-:W3:Y:S01]  /*5450*/  MUFU.EX2 R53, R53 ;  /* 0x0000003500357308 */ /* 0x000ee20000000800 */
[----:B-1----:R-:W-:Y:S01]  /*5460*/  @!P2 FMUL R40, R40, R40 ;  /* 0x000000282828a220 */ /* 0x002fe20000400000 */
[----:B------:R-:W-:Y:S02]  /*5470*/  FMNMX R6, R82, R25, !PT ;  /* 0x0000001952067209 */ /* 0x000fe40007800000 */
[----:B------:R-:W-:Y:S01]  /*5480*/  @!P5 FMUL R57, R57, 0.5 ;  /* 0x3f0000003939d820 */ /* 0x000fe20000400000 */
[----:B------:R-:W-:Y:S02]  /*5490*/  FSETP.GEU.AND P2, PT, R48, -126, PT ;  /* 0xc2fc00003000780b */ /* 0x000fe40003f4e000 */
[----:B------:R-:W-:Y:S01]  /*54a0*/  FMNMX R25, R83, R6, !PT ;  /* 0x0000000653197209 */ /* 0x000fe20007800000 */
[----:B------:R-:W1:Y:S01]  /*54b0*/  MUFU.EX2 R44, R44 ;  /* 0x0000002c002c7308 */ /* 0x000e620000000800 */
[----:B--2---:R-:W-:Y:S01]  /*54c0*/  @!P6 FMUL R49, R49, R49 ;  /* 0x000000313131e220 */ /* 0x004fe20000400000 */
[----:B------:R-:W-:-:S02]  /*54d0*/  FSETP.GEU.AND P6, PT, R61, -126, PT ;  /* 0xc2fc00003d00780b */ /* 0x000fc40003fce000 */
[----:B------:R-:W-:-:S04]  /*54e0*/  FMNMX R6, R86, R25, !PT ;  /* 0x0000001956067209 */ /* 0x000fc80007800000 */
[----:B------:R-:W2:Y:S01]  /*54f0*/  MUFU.EX2 R57, R57 ;  /* 0x0000003900397308 */ /* 0x000ea20000000800 */
[----:B---3--:R-:W-:Y:S01]  /*5500*/  @!P3 FMUL R53, R53, R53 ;  /* 0x000000353535b220 */ /* 0x008fe20000400000 */
[----:B------:R-:W-:Y:S01]  /*5510*/  FSETP.GEU.AND P3, PT, R52, -126, PT ;  /* 0xc2fc00003400780b */ /* 0x000fe20003f6e000 */
[----:B------:R-:W-:Y:S01]  /*5520*/  @!P2 FMUL R48, R48, 0.5 ;  /* 0x3f0000003030a820 */ /* 0x000fe20000400000 */
[----:B------:R-:W-:-:S03]  /*5530*/  FMNMX R6, R87, R6, !PT ;  /* 0x0000000657067209 */ /* 0x000fc60007800000 */
[----:B------:R-:W-:Y:S02]  /*5540*/  @!P6 FMUL R61, R61, 0.5 ;  /* 0x3f0000003d3de820 */ /* 0x000fe40000400000 */
[----:B------:R-:W3:Y:S01]  /*5550*/  SHFL.BFLY PT, R25, R6, 0x1, 0x1f ;  /* 0x0c201f0006197f89 */ /* 0x000ee200000e0000 */
[----:B-1----:R-:W-:Y:S01]  /*5560*/  @!P4 FMUL R44, R44, R44 ;  /* 0x0000002c2c2cc220 */ /* 0x002fe20000400000 */
[----:B------:R-:W-:Y:S01]  /*5570*/  FSETP.GEU.AND P4, PT, R65, -126, PT ;  /* 0xc2fc00004100780b */ /* 0x000fe20003f8e000 */
[----:B------:R-:W1:Y:S03]  /*5580*/  MUFU.EX2 R48, R48 ;  /* 0x0000003000307308 */ /* 0x000e660000000800 */
[----:B------:R-:W-:Y:S01]  /*5590*/  @!P3 FMUL R52, R52, 0.5 ;  /* 0x3f0000003434b820 */ /* 0x000fe20000400000 */
[----:B--2---:R-:W-:Y:S01]  /*55a0*/  @!P5 FMUL R57, R57, R57 ;  /* 0x000000393939d220 */ /* 0x004fe20000400000 */
[----:B------:R-:W-:-:S03]  /*55b0*/  FSETP.GEU.AND P5, PT, R56, -126, PT ;  /* 0xc2fc00003800780b */ /* 0x000fc60003fae000 */
[----:B------:R-:W2:Y:S04]  /*55c0*/  MUFU.EX2 R61, R61 ;  /* 0x0000003d003d7308 */ /* 0x000ea80000000800 */
[----:B------:R-:W-:-:S04]  /*55d0*/  @!P4 FMUL R65, R65, 0.5 ;  /* 0x3f0000004141c820 */ /* 0x000fc80000400000 */
[----:B------:R-:W4:Y:S01]  /*55e0*/  MUFU.EX2 R52, R52 ;  /* 0x0000003400347308 */ /* 0x000f220000000800 */
[----:B-1----:R-:W-:Y:S01]  /*55f0*/  @!P2 FMUL R48, R48, R48 ;  /* 0x000000303030a220 */ /* 0x002fe20000400000 */
[----:B------:R-:W-:Y:S01]  /*5600*/  FSETP.GEU.AND P2, PT, R69, -126, PT ;  /* 0xc2fc00004500780b */ /* 0x000fe20003f4e000 */
[----:B------:R-:W-:Y:S01]  /*5610*/  @!P5 FMUL R56, R56, 0.5 ;  /* 0x3f0000003838d820 */ /* 0x000fe20000400000 */
[----:B---3--:R-:W-:-:S04]  /*5620*/  FMNMX R6, R6, R25, !PT ;  /* 0x0000001906067209 */ /* 0x008fc80007800000 */
[----:B------:R-:W1:Y:S01]  /*5630*/  MUFU.EX2 R65, R65 ;  /* 0x0000004100417308 */ /* 0x000e620000000800 */
[----:B--2---:R-:W-:Y:S01]  /*5640*/  @!P6 FMUL R61, R61, R61 ;  /* 0x0000003d3d3de220 */ /* 0x004fe20000400000 */
[----:B------:R-:W-:Y:S01]  /*5650*/  FSETP.GEU.AND P6, PT, R60, -126, PT ;  /* 0xc2fc00003c00780b */ /* 0x000fe20003fce000 */
[----:B------:R-:W2:Y:S02]  /*5660*/  SHFL.BFLY PT, R25, R6, 0x2, 0x1f ;  /* 0x0c401f0006197f89 */ /* 0x000ea400000e0000 */
[----:B------:R-:W-:Y:S01]  /*5670*/  FADD R11, R28, R61 ;  /* 0x0000003d1c0b7221 */ /* 0x000fe20000000000 */
[----:B------:R-:W-:Y:S01]  /*5680*/  F2FP.BF16.F32.PACK_AB R28, R21, R28 ;  /* 0x0000001c151c723e */ /* 0x000fe200000010ff */
[----:B------:R-:W-:Y:S01]  /*5690*/  @!P2 FMUL R69, R69, 0.5 ;  /* 0x3f0000004545a820 */ /* 0x000fe20000400000 */
[----:B------:R-:W3:Y:S01]  /*56a0*/  MUFU.EX2 R56, R56 ;  /* 0x0000003800387308 */ /* 0x000ee20000000800 */
[----:B----4-:R-:W-:Y:S01]  /*56b0*/  @!P3 FMUL R52, R52, R52 ;  /* 0x000000343434b220 */ /* 0x010fe20000400000 */
[----:B------:R-:W-:-:S05]  /*56c0*/  FSETP.GEU.AND P3, PT, R73, -126, PT ;  /* 0xc2fc00004900780b */ /* 0x000fca0003f6e000 */
[----:B------:R-:W-:Y:S01]  /*56d0*/  @!P6 FMUL R60, R60, 0.5 ;  /* 0x3f0000003c3ce820 */ /* 0x000fe20000400000 */
[----:B------:R-:W4:Y:S01]  /*56e0*/  MUFU.EX2 R69, R69 ;  /* 0x0000004500457308 */ /* 0x000f220000000800 */
[----:B-1----:R-:W-:Y:S01]  /*56f0*/  @!P4 FMUL R65, R65, R65 ;  /* 0x000000414141c220 */ /* 0x002fe20000400000 */
[----:B------:R-:W-:-:S05]  /*5700*/  FSETP.GEU.AND P4, PT, R64, -126, PT ;  /* 0xc2fc00004000780b */ /* 0x000fca0003f8e000 */
[----:B------:R-:W-:Y:S01]  /*5710*/  @!P3 FMUL R73, R73, 0.5 ;  /* 0x3f0000004949b820 */ /* 0x000fe20000400000 */
[----:B------:R-:W1:Y:S01]  /*5720*/  MUFU.EX2 R60, R60 ;  /* 0x0000003c003c7308 */ /* 0x000e620000000800 */
[----:B---3--:R-:W-:Y:S01]  /*5730*/  @!P5 FMUL R56, R56, R56 ;  /* 0x000000383838d220 */ /* 0x008fe20000400000 */
[----:B------:R-:W-:Y:S02]  /*5740*/  FSETP.GEU.AND P5, PT, R77, -126, PT ;  /* 0xc2fc00004d00780b */ /* 0x000fe40003fae000 */
[----:B--2---:R-:W-:-:S03]  /*5750*/  FMNMX R6, R6, R25, !PT ;  /* 0x0000001906067209 */ /* 0x004fc60007800000 */
[----:B------:R-:W-:Y:S01]  /*5760*/  @!P4 FMUL R64, R64, 0.5 ;  /* 0x3f0000004040c820 */ /* 0x000fe20000400000 */
[----:B------:R-:W2:Y:S01]  /*5770*/  MUFU.EX2 R73, R73 ;  /* 0x0000004900497308 */ /* 0x000ea20000000800 */
[----:B----4-:R-:W-:Y:S01]  /*5780*/  @!P2 FMUL R69, R69, R69 ;  /* 0x000000454545a220 */ /* 0x010fe20000400000 */
[----:B------:R-:W-:-:S04]  /*5790*/  FSETP.NEU.AND P2, PT, R6, -INF , PT ;  /* 0xff8000000600780b */ /* 0x000fc80003f4d000 */
[----:B------:R-:W-:Y:S01]  /*57a0*/  FSEL R32, R6, RZ, P2 ;  /* 0x000000ff06207208 */ /* 0x000fe20001000000 */
[----:B------:R-:W-:Y:S01]  /*57b0*/  @!P5 FMUL R77, R77, 0.5 ;  /* 0x3f0000004d4dd820 */ /* 0x000fe20000400000 */
[----:B------:R-:W3:Y:S01]  /*57c0*/  MUFU.EX2 R64, R64 ;  /* 0x0000004000407308 */ /* 0x000ee20000000800 */
[----:B-1----:R-:W-:Y:S01]  /*57d0*/  @!P6 FMUL R60, R60, R60 ;  /* 0x0000003c3c3ce220 */ /* 0x002fe20000400000 */
[----:B------:R-:W-:Y:S01]  /*57e0*/  FSETP.GEU.AND P6, PT, R68, -126, PT ;  /* 0xc2fc00004400780b */ /* 0x000fe20003fce000 */
[C---:B------:R-:W-:Y:S01]  /*57f0*/  FMUL R29, R32.reuse, UR18 ;  /* 0x00000012201d7c20 */ /* 0x040fe20008400000 */
[----:B------:R-:W-:Y:S01]  /*5800*/  FSETP.GEU.AND P2, PT, R81, -126, PT ;  /* 0xc2fc00005100780b */ /* 0x000fe20003f4e000 */
[----:B------:R-:W-:Y:S01]  /*5810*/  FADD R115, -R32, R9 ;  /* 0x0000000920737221 */ /* 0x000fe20000000100 */
[----:B------:R-:W-:Y:S01]  /*5820*/  FADD R9, R24, R53 ;  /* 0x0000003518097221 */ /* 0x000fe20000000000 */
[--C-:B------:R-:W-:Y:S01]  /*5830*/  FFMA R25, R26, UR18, -R29.reuse ;  /* 0x000000121a197c23 */ /* 0x100fe2000800081d */
[----:B------:R-:W1:Y:S01]  /*5840*/  MUFU.EX2 R77, R77 ;  /* 0x0000004d004d7308 */ /* 0x000e620000000800 */
[----:B--2---:R-:W-:Y:S01]  /*5850*/  @!P3 FMUL R73, R73, R73 ;  /* 0x000000494949b220 */ /* 0x004fe20000400000 */
[----:B------:R-:W-:Y:S01]  /*5860*/  FSETP.GEU.AND P3, PT, R72, -126, PT ;  /* 0xc2fc00004800780b */ /* 0x000fe20003f6e000 */
[--C-:B------:R-:W-:Y:S01]  /*5870*/  FFMA R27, R27, UR18, -R29.reuse ;  /* 0x000000121b1b7c23 */ /* 0x100fe2000800081d */
[--C-:B------:R-:W-:Y:S01]  /*5880*/  FFMA R30, R30, UR18, -R29.reuse ;  /* 0x000000121e1e7c23 */ /* 0x100fe2000800081d */
[--C-:B------:R-:W-:Y:S01]  /*5890*/  FFMA R34, R34, UR18, -R29.reuse ;  /* 0x0000001222227c23 */ /* 0x100fe2000800081d */
[--C-:B------:R-:W-:Y:S01]  /*58a0*/  FFMA R31, R31, UR18, -R29.reuse ;  /* 0x000000121f1f7c23 */ /* 0x100fe2000800081d */
[----:B------:R-:W-:Y:S01]  /*58b0*/  @!P6 FMUL R68, R68, 0.5 ;  /* 0x3f0000004444e820 */ /* 0x000fe20000400000 */
[--C-:B------:R-:W-:Y:S01]  /*58c0*/  FFMA R38, R38, UR18, -R29.reuse ;  /* 0x0000001226267c23 */ /* 0x100fe2000800081d */
[----:B---3--:R-:W-:Y:S01]  /*58d0*/  @!P4 FMUL R64, R64, R64 ;  /* 0x000000404040c220 */ /* 0x008fe20000400000 */
[----:B------:R-:W-:Y:S01]  /*58e0*/  FSETP.GEU.AND P4, PT, R25, -126, PT ;  /* 0xc2fc00001900780b */ /* 0x000fe20003f8e000 */
[----:B------:R-:W-:Y:S01]  /*58f0*/  @!P2 FMUL R81, R81, 0.5 ;  /* 0x3f0000005151a820 */ /* 0x000fe20000400000 */
[--C-:B------:R-:W-:Y:S01]  /*5900*/  FFMA R26, R35, UR18, -R29.reuse ;  /* 0x00000012231a7c23 */ /* 0x100fe2000800081d */
[----:B------:R-:W2:Y:S01]  /*5910*/  MUFU.EX2 R68, R68 ;  /* 0x0000004400447308 */ /* 0x000ea20000000800 */
[--C-:B------:R-:W-:Y:S01]  /*5920*/  FFMA R113, R78, UR18, -R29.reuse ;  /* 0x000000124e717c23 */ /* 0x100fe2000800081d */
[----:B------:R-:W-:Y:S01]  /*5930*/  @!P3 FMUL R72, R72, 0.5 ;  /* 0x3f0000004848b820 */ /* 0x000fe20000400000 */
[--C-:B------:R-:W-:Y:S01]  /*5940*/  FFMA R82, R82, UR18, -R29.reuse ;  /* 0x0000001252527c23 */ /* 0x100fe2000800081d */
[----:B-1----:R-:W-:Y:S01]  /*5950*/  @!P5 FMUL R77, R77, R77 ;  /* 0x0000004d4d4dd220 */ /* 0x002fe20000400000 */
[----:B------:R-:W-:Y:S01]  /*5960*/  FSETP.GEU.AND P5, PT, R27, -126, PT ;  /* 0xc2fc00001b00780b */ /* 0x000fe20003fae000 */
[--C-:B------:R-:W-:Y:S01]  /*5970*/  FFMA R114, R83, UR18, -R29.reuse ;  /* 0x0000001253727c23 */ /* 0x100fe2000800081d */
[--C-:B------:R-:W-:Y:S01]  /*5980*/  FFMA R79, R79, UR18, -R29.reuse ;  /* 0x000000124f4f7c23 */ /* 0x100fe2000800081d */
[----:B------:R-:W1:Y:S01]  /*5990*/  MUFU.EX2 R72, R72 ;  /* 0x0000004800487308 */ /* 0x000e620000000800 */
[--C-:B------:R-:W-:Y:S01]  /*59a0*/  FFMA R86, R86, UR18, -R29.reuse ;  /* 0x0000001256567c23 */ /* 0x100fe2000800081d */
[----:B------:R-:W-:Y:S01]  /*59b0*/  @!P4 FMUL R25, R25, 0.5 ;  /* 0x3f0000001919c820 */ /* 0x000fe20000400000 */
[----:B------:R-:W-:Y:S01]  /*59c0*/  FFMA R87, R87, UR18, -R29 ;  /* 0x0000001257577c23 */ /* 0x000fe2000800081d */
[----:B------:R-:W-:Y:S01]  /*59d0*/  FADD R32, R36, R77 ;  /* 0x0000004d24207221 */ /* 0x000fe20000000000 */
[----:B------:R-:W-:Y:S01]  /*59e0*/  FMUL R115, R115, UR18 ;  /* 0x0000001273737c20 */ /* 0x000fe20008400000 */
[----:B------:R-:W-:-:S02]  /*59f0*/  F2FP.BF16.F32.PACK_AB R36, R45, R36 ;  /* 0x000000242d24723e */ /* 0x000fc400000010ff */
[----:B------:R-:W3:Y:S01]  /*5a00*/  MUFU.EX2 R81, R81 ;  /* 0x0000005100517308 */ /* 0x000ee20000000800 */
[----:B--2---:R-:W-:Y:S01]  /*5a10*/  @!P6 FMUL R68, R68, R68 ;  /* 0x000000444444e220 */ /* 0x004fe20000400000 */
[----:B------:R-:W-:Y:S01]  /*5a20*/  FSETP.GEU.AND P6, PT, R30, -126, PT ;  /* 0xc2fc00001e00780b */ /* 0x000fe20003fce000 */
[----:B------:R-:W-:Y:S01]  /*5a30*/  @!P5 FMUL R27, R27, 0.5 ;  /* 0x3f0000001b1bd820 */ /* 0x000fe20000400000 */
[----:B------:R-:W-:Y:S01]  /*5a40*/  FADD R32, R11, R32 ;  /* 0x000000200b207221 */ /* 0x000fe20000000000 */
[----:B------:R-:W-:Y:S01]  /*5a50*/  FADD R11, R10, R65 ;  /* 0x000000410a0b7221 */ /* 0x000fe20000000000 */
[----:B------:R-:W-:Y:S02]  /*5a60*/  F2FP.BF16.F32.PACK_AB R24, R13, R24 ;  /* 0x000000180d18723e */ /* 0x000fe400000010ff */
[----:B------:R2:W4:Y:S01]  /*5a70*/  MUFU.EX2 R76, R27 ;  /* 0x0000001b004c7308 */ /* 0x0005220000000800 */
[----:B-1----:R-:W-:Y:S01]  /*5a80*/  @!P3 FMUL R72, R72, R72 ;  /* 0x000000484848b220 */ /* 0x002fe20000400000 */
[----:B------:R-:W-:-:S05]  /*5a90*/  FSETP.GEU.AND P3, PT, R34, -126, PT ;  /* 0xc2fc00002200780b */ /* 0x000fca0003f6e000 */
[----:B------:R-:W-:Y:S01]  /*5aa0*/  @!P6 FMUL R30, R30, 0.5 ;  /* 0x3f0000001e1ee820 */ /* 0x000fe20000400000 */
[----:B------:R-:W1:Y:S01]  /*5ab0*/  MUFU.EX2 R25, R25 ;  /* 0x0000001900197308 */ /* 0x000e620000000800 */
[----:B---3--:R-:W-:Y:S01]  /*5ac0*/  @!P2 FMUL R81, R81, R81 ;  /* 0x000000515151a220 */ /* 0x008fe20000400000 */
[----:B------:R-:W-:Y:S01]  /*5ad0*/  FSETP.GEU.AND P2, PT, R31, -126, PT ;  /* 0xc2fc00001f00780b */ /* 0x000fe20003f4e000 */
[----:B--2---:R-:W-:-:S04]  /*5ae0*/  FFMA R27, R39, UR18, -R29 ;  /* 0x00000012271b7c23 */ /* 0x004fc8000800081d */
[----:B------:R-:W-:Y:S01]  /*5af0*/  @!P3 FMUL R34, R34, 0.5 ;  /* 0x3f0000002222b820 */ /* 0x000fe20000400000 */
[----:B------:R2:W3:Y:S01]  /*5b00*/  MUFU.EX2 R80, R30 ;  /* 0x0000001e00507308 */ /* 0x0004e20000000800 */
[----:B----4-:R-:W-:Y:S01]  /*5b10*/  @!P5 FMUL R76, R76, R76 ;  /* 0x0000004c4c4cd220 */ /* 0x010fe20000400000 */
[----:B------:R-:W-:-:S05]  /*5b20*/  FSETP.GEU.AND P5, PT, R38, -126, PT ;  /* 0xc2fc00002600780b */ /* 0x000fca0003fae000 */
[----:B------:R-:W-:Y:S01]  /*5b30*/  @!P2 FMUL R31, R31, 0.5 ;  /* 0x3f0000001f1fa820 */ /* 0x000fe20000400000 */
[----:B------:R4:W5:Y:S01]  /*5b40*/  MUFU.EX2 R84, R34 ;  /* 0x0000002200547308 */ /* 0x0009620000000800 */
[----:B-1----:R-:W-:Y:S01]  /*5b50*/  @!P4 FMUL R25, R25, R25 ;  /* 0x000000191919c220 */ /* 0x002fe20000400000 */
[----:B------:R-:W-:Y:S01]  /*5b60*/  FSETP.GEU.AND P4, PT, R26, -126, PT ;  /* 0xc2fc00001a00780b */ /* 0x000fe20003f8e000 */
[----:B--2---:R-:W-:-:S04]  /*5b70*/  FFMA R30, R42, UR18, -R29 ;  /* 0x000000122a1e7c23 */ /* 0x004fc8000800081d */
[----:B------:R-:W-:Y:S01]  /*5b80*/  @!P5 FMUL R38, R38, 0.5 ;  /* 0x3f0000002626d820 */ /* 0x000fe20000400000 */
[----:B------:R1:W2:Y:S01]  /*5b90*/  MUFU.EX2 R35, R31 ;  /* 0x0000001f00237308 */ /* 0x0002a20000000800 */
[----:B---3--:R-:W-:Y:S01]  /*5ba0*/  @!P6 FMUL R80, R80, R80 ;  /* 0x000000505050e220 */ /* 0x008fe20000400000 */
[----:B------:R-:W-:Y:S01]  /*5bb0*/  FSETP.GEU.AND P6, PT, R27, -126, PT ;  /* 0xc2fc00001b00780b */ /* 0x000fe20003fce000 */
[----:B----4-:R-:W-:-:S04]  /*5bc0*/  FFMA R34, R47, UR18, -R29 ;  /* 0x000000122f227c23 */ /* 0x010fc8000800081d */
[----:B------:R-:W-:Y:S01]  /*5bd0*/  @!P4 FMUL R26, R26, 0.5 ;  /* 0x3f0000001a1ac820 */ /* 0x000fe20000400000 */
[----:B------:R3:W4:Y:S01]  /*5be0*/  MUFU.EX2 R42, R38 ;  /* 0x00000026002a7308 */ /* 0x0007220000000800 */
[----:B-1----:R-:W-:Y:S01]  /*5bf0*/  FFMA R31, R43, UR18, -R29 ;  /* 0x000000122b1f7c23 */ /* 0x002fe2000800081d */
[----:B-----5:R-:W-:-:S04]  /*5c00*/  @!P3 FMUL R84, R84, R84 ;  /* 0x000000545454b220 */ /* 0x020fc80000400000 */
[----:B------:R-:W-:Y:S01]  /*5c10*/  FSETP.GEU.AND P3, PT, R31, -126, PT ;  /* 0xc2fc00001f00780b */ /* 0x000fe20003f6e000 */
[----:B------:R-:W-:Y:S01]  /*5c20*/  @!P6 FMUL R27, R27, 0.5 ;  /* 0x3f0000001b1be820 */ /* 0x000fe20000400000 */
[----:B------:R1:W5:Y:S01]  /*5c30*/  MUFU.EX2 R39, R26 ;  /* 0x0000001a00277308 */ /* 0x0003620000000800 */
[----:B--2---:R-:W-:Y:S01]  /*5c40*/  @!P2 FMUL R35, R35, R35 ;  /* 0x000000232323a220 */ /* 0x004fe20000400000 */
[----:B------:R-:W-:Y:S01]  /*5c50*/  FSETP.GEU.AND P2, PT, R30, -126, PT ;  /* 0xc2fc00001e00780b */ /* 0x000fe20003f4e000 */
[----:B---3--:R-:W-:-:S05]  /*5c60*/  FFMA R38, R71, UR18, -R29 ;  /* 0x0000001247267c23 */ /* 0x008fca000800081d */
[----:B------:R2:W3:Y:S01]  /*5c70*/  MUFU.EX2 R43, R27 ;  /* 0x0000001b002b7308 */ /* 0x0004e20000000800 */
[----:B-1----:R-:W-:Y:S01]  /*5c80*/  FFMA R26, R46, UR18, -R29 ;  /* 0x000000122e1a7c23 */ /* 0x002fe2000800081d */
[----:B----4-:R-:W-:Y:S01]  /*5c90*/  @!P5 FMUL R42, R42, R42 ;  /* 0x0000002a2a2ad220 */ /* 0x010fe20000400000 */
[----:B------:R-:W-:Y:S01]  /*5ca0*/  @!P3 FMUL R31, R31, 0.5 ;  /* 0x3f0000001f1fb820 */ /* 0x000fe20000400000 */
[----:B------:R-:W-:-:S03]  /*5cb0*/  FSETP.GEU.AND P5, PT, R34, -126, PT ;  /* 0xc2fc00002200780b */ /* 0x000fc60003fae000 */
[----:B------:R-:W-:Y:S01]  /*5cc0*/  @!P2 FMUL R30, R30, 0.5 ;  /* 0x3f0000001e1ea820 */ /* 0x000fe20000400000 */
[----:B------:R1:W4:Y:S01]  /*5cd0*/  MUFU.EX2 R47, R31 ;  /* 0x0000001f002f7308 */ /* 0x0003220000000800 */
[----:B--2---:R-:W-:Y:S01]  /*5ce0*/  FFMA R27, R50, UR18, -R29 ;  /* 0x00000012321b7c23 */ /* 0x004fe2000800081d */
[----:B-----5:R-:W-:Y:S01]  /*5cf0*/  @!P4 FMUL R39, R39, R39 ;  /* 0x000000272727c220 */ /* 0x020fe20000400000 */
[----:B------:R-:W-:-:S05]  /*5d00*/  FSETP.GEU.AND P4, PT, R26, -126, PT ;  /* 0xc2fc00001a00780b */ /* 0x000fca0003f8e000 */
[----:B------:R2:W5:Y:S01]  /*5d10*/  MUFU.EX2 R46, R30 ;  /* 0x0000001e002e7308 */ /* 0x0005620000000800 */
[----:B---3--:R-:W-:Y:S01]  /*5d20*/  @!P6 FMUL R43, R43, R43 ;  /* 0x0000002b2b2be220 */ /* 0x008fe20000400000 */
[----:B------:R-:W-:Y:S01]  /*5d30*/  FSETP.GEU.AND P6, PT, R27, -126, PT ;  /* 0xc2fc00001b00780b */ /* 0x000fe20003fce000 */
[----:B-1----:R-:W-:Y:S01]  /*5d40*/  FFMA R31, R54, UR18, -R29 ;  /* 0x00000012361f7c23 */ /* 0x002fe2000800081d */
[----:B------:R-:W-:-:S04]  /*5d50*/  @!P5 FMUL R34, R34, 0.5 ;  /* 0x3f0000002222d820 */ /* 0x000fc80000400000 */
[----:B------:R-:W-:Y:S01]  /*5d60*/  @!P4 FMUL R26, R26, 0.5 ;  /* 0x3f0000001a1ac820 */ /* 0x000fe20000400000 */
[----:B----4-:R-:W-:Y:S01]  /*5d70*/  @!P3 FMUL R47, R47, R47 ;  /* 0x0000002f2f2fb220 */ /* 0x010fe20000400000 */
[----:B--2---:R-:W-:Y:S01]  /*5d80*/  FFMA R30, R51, UR18, -R29 ;  /* 0x00000012331e7c23 */ /* 0x004fe2000800081d */
[----:B------:R-:W-:Y:S01]  /*5d90*/  FSETP.GEU.AND P3, PT, R31, -126, PT ;  /* 0xc2fc00001f00780b */ /* 0x000fe20003f6e000 */
[----:B------:R1:W2:Y:S03]  /*5da0*/  MUFU.EX2 R51, R34 ;  /* 0x0000002200337308 */ /* 0x0002a60000000800 */
[----:B------:R-:W-:Y:S01]  /*5db0*/  @!P6 FMUL R27, R27, 0.5 ;  /* 0x3f0000001b1be820 */ /* 0x000fe20000400000 */
[----:B-----5:R-:W-:Y:S01]  /*5dc0*/  @!P2 FMUL R46, R46, R46 ;  /* 0x0000002e2e2ea220 */ /* 0x020fe20000400000 */
[----:B------:R-:W-:-:S03]  /*5dd0*/  FSETP.GEU.AND P2, PT, R30, -126, PT ;  /* 0xc2fc00001e00780b */ /* 0x000fc60003f4e000 */
[----:B------:R3:W4:Y:S01]  /*5de0*/  MUFU.EX2 R50, R26 ;  /* 0x0000001a00327308 */ /* 0x0007220000000800 */
[----:B-1----:R-:W-:-:S03]  /*5df0*/  FFMA R34, R58, UR18, -R29 ;  /* 0x000000123a227c23 */ /* 0x002fc6000800081d */
[----:B------:R-:W-:-:S04]  /*5e00*/  @!P3 FMUL R31, R31, 0.5 ;  /* 0x3f0000001f1fb820 */ /* 0x000fc80000400000 */
[----:B------:R1:W5:Y:S01]  /*5e10*/  MUFU.EX2 R54, R27 ;  /* 0x0000001b00367308 */ /* 0x0003620000000800 */
[----:B---3--:R-:W-:Y:S01]  /*5e20*/  FFMA R26, R55, UR18, -R29 ;  /* 0x00000012371a7c23 */ /* 0x008fe2000800081d */
[----:B--2---:R-:W-:Y:S01]  /*5e30*/  @!P5 FMUL R51, R51, R51 ;  /* 0x000000333333d220 */ /* 0x004fe20000400000 */
[----:B------:R-:W-:Y:S01]  /*5e40*/  FSETP.GEU.AND P5, PT, R34, -126, PT ;  /* 0xc2fc00002200780b */ /* 0x000fe20003fae000 */
[----:B------:R-:W-:-:S04]  /*5e50*/  @!P2 FMUL R30, R30, 0.5 ;  /* 0x3f0000001e1ea820 */ /* 0x000fc80000400000 */
[----:B------:R2:W3:Y:S01]  /*5e60*/  MUFU.EX2 R58, R31 ;  /* 0x0000001f003a7308 */ /* 0x0004e20000000800 */
[----:B-1----:R-:W-:Y:S01]  /*5e70*/  FFMA R27, R59, UR18, -R29 ;  /* 0x000000123b1b7c23 */ /* 0x002fe2000800081d */
[----:B----4-:R-:W-:Y:S01]  /*5e80*/  @!P4 FMUL R50, R50, R50 ;  /* 0x000000323232c220 */ /* 0x010fe20000400000 */
[----:B------:R-:W-:-:S05]  /*5e90*/  FSETP.GEU.AND P4, PT, R26, -126, PT ;  /* 0xc2fc00001a00780b */ /* 0x000fca0003f8e000 */
[----:B------:R1:W4:Y:S01]  /*5ea0*/  MUFU.EX2 R55, R30 ;  /* 0x0000001e00377308 */ /* 0x0003220000000800 */
[----:B-----5:R-:W-:Y:S01]  /*5eb0*/  @!P6 FMUL R54, R54, R54 ;  /* 0x000000363636e220 */ /* 0x020fe20000400000 */
[----:B------:R-:W-:Y:S01]  /*5ec0*/  FSETP.GEU.AND P6, PT, R27, -126, PT ;  /* 0xc2fc00001b00780b */ /* 0x000fe20003fce000 */
[----:B--2---:R-:W-:Y:S01]  /*5ed0*/  FFMA R31, R63, UR18, -R29 ;  /* 0x000000123f1f7c23 */ /* 0x004fe2000800081d */
[----:B------:R-:W-:-:S04]  /*5ee0*/  @!P5 FMUL R34, R34, 0.5 ;  /* 0x3f0000002222d820 */ /* 0x000fc80000400000 */
[----:B------:R-:W-:Y:S01]  /*5ef0*/  @!P4 FMUL R26, R26, 0.5 ;  /* 0x3f0000001a1ac820 */ /* 0x000fe20000400000 */
[----:B---3--:R-:W-:Y:S01]  /*5f00*/  @!P3 FMUL R58, R58, R58 ;  /* 0x0000003a3a3ab220 */ /* 0x008fe20000400000 */
[----:B-1----:R-:W-:Y:S01]  /*5f10*/  FFMA R30, R62, UR18, -R29 ;  /* 0x000000123e1e7c23 */ /* 0x002fe2000800081d */
[----:B------:R-:W-:Y:S01]  /*5f20*/  FSETP.GEU.AND P3, PT, R31, -126, PT ;  /* 0xc2fc00001f00780b */ /* 0x000fe20003f6e000 */
[----:B------:R1:W2:Y:S03]  /*5f30*/  MUFU.EX2 R62, R34 ;  /* 0x00000022003e7308 */ /* 0x0002a60000000800 */
[----:B------:R-:W-:Y:S01]  /*5f40*/  @!P6 FMUL R27, R27, 0.5 ;  /* 0x3f0000001b1be820 */ /* 0x000fe20000400000 */
[----:B----4-:R-:W-:Y:S01]  /*5f50*/  @!P2 FMUL R55, R55, R55 ;  /* 0x000000373737a220 */ /* 0x010fe20000400000 */
        /* <DEDUP_REMOVED lines=16> */
[----:B------:R-:W-:Y:S01]  /*6060*/  @!P5 FMUL R34, R34, 0.5 ;  /* 0x3f0000002222d820 */ /* 0x000fe20000400000 */
[----:B--2---:R-:W-:-:S04]  /*6070*/  FFMA R31, R75, UR18, -R29 ;  /* 0x000000124b1f7c23 */ /* 0x004fc8000800081d */
[----:B------:R-:W-:Y:S01]  /*6080*/  @!P4 FMUL R26, R26, 0.5 ;  /* 0x3f0000001a1ac820 */ /* 0x000fe20000400000 */
[----:B-1----:R-:W-:Y:S01]  /*6090*/  FFMA R30, R74, UR18, -R29 ;  /* 0x000000124a1e7c23 */ /* 0x002fe2000800081d */
[----:B---3--:R-:W-:Y:S01]  /*60a0*/  @!P3 FMUL R66, R66, R66 ;  /* 0x000000424242b220 */ /* 0x008fe20000400000 */
[----:B------:R-:W1:Y:S03]  /*60b0*/  MUFU.EX2 R70, R34 ;  /* 0x0000002200467308 */ /* 0x000e660000000800 */
[----:B------:R-:W-:Y:S01]  /*60c0*/  FSETP.GEU.AND P3, PT, R30, -126, PT ;  /* 0xc2fc00001e00780b */ /* 0x000fe20003f6e000 */
[----:B------:R-:W-:Y:S01]  /*60d0*/  @!P6 FMUL R27, R27, 0.5 ;  /* 0x3f0000001b1be820 */ /* 0x000fe20000400000 */
[----:B----4-:R-:W-:Y:S01]  /*60e0*/  @!P2 FMUL R85, R85, R85 ;  /* 0x000000555555a220 */ /* 0x010fe20000400000 */
[----:B------:R-:W-:Y:S02]  /*60f0*/  FSETP.GEU.AND P2, PT, R38, -126, PT ;  /* 0xc2fc00002600780b */ /* 0x000fe40003f4e000 */
[----:B------:R2:W3:Y:S08]  /*6100*/  MUFU.EX2 R67, R26 ;  /* 0x0000001a00437308 */ /* 0x0004f00000000800 */
[----:B------:R4:W5:Y:S01]  /*6110*/  MUFU.EX2 R71, R27 ;  /* 0x0000001b00477308 */ /* 0x0009620000000800 */
[----:B------:R-:W-:Y:S01]  /*6120*/  @!P3 FMUL R30, R30, 0.5 ;  /* 0x3f0000001e1eb820 */ /* 0x000fe20000400000 */
[----:B-1----:R-:W-:Y:S01]  /*6130*/  @!P5 FMUL R70, R70, R70 ;  /* 0x000000464646d220 */ /* 0x002fe20000400000 */
[----:B------:R-:W-:Y:S01]  /*6140*/  FSETP.GEU.AND P5, PT, R113, -126, PT ;  /* 0xc2fc00007100780b */ /* 0x000fe20003fae000 */
[----:B------:R-:W-:Y:S01]  /*6150*/  @!P2 FMUL R38, R38, 0.5 ;  /* 0x3f0000002626a820 */ /* 0x000fe20000400000 */
[----:B--2---:R-:W-:-:S03]  /*6160*/  FADD R26, R12, R69 ;  /* 0x000000450c1a7221 */ /* 0x004fc60000000000 */
[----:B------:R1:W2:Y:S01]  /*6170*/  MUFU.EX2 R75, R30 ;  /* 0x0000001e004b7308 */ /* 0x0002a20000000800 */
[----:B---3--:R-:W-:Y:S01]  /*6180*/  @!P4 FMUL R67, R67, R67 ;  /* 0x000000434343c220 */ /* 0x008fe20000400000 */
[----:B------:R-:W-:Y:S01]  /*6190*/  FSETP.GEU.AND P4, PT, R31, -126, PT ;  /* 0xc2fc00001f00780b */ /* 0x000fe20003f8e000 */
[----:B------:R-:W-:Y:S01]  /*61a0*/  FADD R29, R9, R26 ;  /* 0x0000001a091d7221 */ /* 0x000fe20000000000 */
[----:B------:R-:W-:Y:S01]  /*61b0*/  FADD R9, R13, R44 ;  /* 0x0000002c0d097221 */ /* 0x000fe20000000000 */
[----:B------:R-:W-:Y:S01]  /*61c0*/  FADD R26, R21, R52 ;  /* 0x00000034151a7221 */ /* 0x000fe20000000000 */
[----:B----4-:R-:W-:Y:S01]  /*61d0*/  FADD R27, R45, R68 ;  /* 0x000000442d1b7221 */ /* 0x010fe20000000000 */
[----:B------:R-:W-:Y:S01]  /*61e0*/  FADD R117, R84, R67 ;  /* 0x0000004354757221 */ /* 0x000fe20000000000 */
[----:B------:R-:W-:Y:S01]  /*61f0*/  @!P5 FMUL R113, R113, 0.5 ;  /* 0x3f0000007171d820 */ /* 0x000fe20000400000 */
[----:B-----5:R-:W-:Y:S01]  /*6200*/  @!P6 FMUL R71, R71, R71 ;  /* 0x000000474747e220 */ /* 0x020fe20000400000 */
[----:B------:R-:W-:Y:S01]  /*6210*/  FSETP.GEU.AND P6, PT, R82, -126, PT ;  /* 0xc2fc00005200780b */ /* 0x000fe20003fce000 */
[----:B------:R-:W3:Y:S01]  /*6220*/  MUFU.EX2 R74, R38 ;  /* 0x00000026004a7308 */ /* 0x000ee20000000800 */
[----:B-1----:R-:W-:Y:S01]  /*6230*/  FADD R30, R37, R60 ;  /* 0x0000003c251e7221 */ /* 0x002fe20000000000 */
[----:B------:R-:W-:Y:S01]  /*6240*/  FADD R34, R26, R27 ;  /* 0x0000001b1a227221 */ /* 0x000fe20000000000 */
[----:B------:R-:W-:Y:S01]  /*6250*/  FADD R26, R20, R73 ;  /* 0x00000049141a7221 */ /* 0x000fe20000000000 */
[----:B------:R-:W-:Y:S01]  /*6260*/  @!P4 FMUL R31, R31, 0.5 ;  /* 0x3f0000001f1fc820 */ /* 0x000fe20000400000 */
[----:B------:R-:W-:Y:S01]  /*6270*/  FADD R29, R29, R32 ;  /* 0x000000201d1d7221 */ /* 0x000fe20000000000 */
[----:B--2---:R-:W-:Y:S01]  /*6280*/  @!P3 FMUL R75, R75, R75 ;  /* 0x0000004b4b4bb220 */ /* 0x004fe20000400000 */
[----:B------:R-:W-:Y:S01]  /*6290*/  FSETP.GEU.AND P3, PT, R114, -126, PT ;  /* 0xc2fc00007200780b */ /* 0x000fe20003f6e000 */
[----:B------:R1:W2:Y:S01]  /*62a0*/  MUFU.EX2 R78, R31 ;  /* 0x0000001f004e7308 */ /* 0x0002a20000000800 */
[----:B------:R-:W-:Y:S01]  /*62b0*/  F2FP.BF16.F32.PACK_AB R32, R37, R12 ;  /* 0x0000000c2520723e */ /* 0x000fe200000010ff */
[----:B------:R-:W-:Y:S01]  /*62c0*/  FADD R119, R46, R75 ;  /* 0x0000004b2e777221 */ /* 0x000fe20000000000 */
[----:B------:R-:W-:Y:S01]  /*62d0*/  F2FP.BF16.F32.PACK_AB R44, R44, R53 ;  /* 0x000000352c2c723e */ /* 0x000fe200000010ff */
[----:B------:R-:W-:Y:S01]  /*62e0*/  @!P6 FMUL R82, R82, 0.5 ;  /* 0x3f0000005252e820 */ /* 0x000fe20000400000 */
[----:B------:R-:W-:-:S02]  /*62f0*/  F2FP.BF16.F32.PACK_AB R37, R55, R54 ;  /* 0x000000363725723e */ /* 0x000fc400000010ff */
[----:B------:R-:W-:Y:S01]  /*6300*/  F2FP.BF16.F32.PACK_AB R45, R63, R62 ;  /* 0x0000003e3f2d723e */ /* 0x000fe200000010ff */
[----:B------:R-:W4:Y:S01]  /*6310*/  MUFU.EX2 R113, R113 ;  /* 0x0000007100717308 */ /* 0x000f220000000800 */
[----:B-1----:R-:W-:Y:S01]  /*6320*/  FADD R31, R9, R30 ;  /* 0x0000001e091f7221 */ /* 0x002fe20000000000 */
[----:B------:R-:W-:Y:S01]  /*6330*/  FADD R30, R40, R81 ;  /* 0x00000051281e7221 */ /* 0x000fe20000000000 */
[----:B---3--:R-:W-:Y:S01]  /*6340*/  @!P2 FMUL R74, R74, R74 ;  /* 0x0000004a4a4aa220 */ /* 0x008fe20000400000 */
[----:B------:R-:W-:Y:S01]  /*6350*/  @!P3 FMUL R114, R114, 0.5 ;  /* 0x3f0000007272b820 */ /* 0x000fe20000400000 */
[----:B------:R-:W-:Y:S01]  /*6360*/  FADD R9, R8, R57 ;  /* 0x0000003908097221 */ /* 0x000fe20000000000 */
[----:B------:R-:W-:Y:S01]  /*6370*/  FADD R38, R11, R30 ;  /* 0x0000001e0b267221 */ /* 0x000fe20000000000 */
[----:B------:R-:W-:Y:S01]  /*6380*/  FADD R11, R33, R56 ;  /* 0x00000038210b7221 */ /* 0x000fe20000000000 */
[----:B------:R-:W1:Y:S01]  /*6390*/  MUFU.EX2 R83, R82 ;  /* 0x0000005200537308 */ /* 0x000e620000000800 */
[----:B--2---:R-:W-:Y:S01]  /*63a0*/  @!P4 FMUL R78, R78, R78 ;  /* 0x0000004e4e4ec220 */ /* 0x004fe20000400000 */
[----:B------:R-:W-:Y:S01]  /*63b0*/  FSETP.GEU.AND P4, PT, R79, -126, PT ;  /* 0xc2fc00004f00780b */ /* 0x000fe20003f8e000 */
[----:B------:R-:W-:Y:S01]  /*63c0*/  FADD R30, R49, R72 ;  /* 0x00000048311e7221 */ /* 0x000fe20000000000 */
[----:B------:R-:W-:Y:S01]  /*63d0*/  FSETP.GEU.AND P2, PT, R115, -126, PT ;  /* 0xc2fc00007300780b */ /* 0x000fe20003f4e000 */
[----:B------:R-:W-:Y:S01]  /*63e0*/  FADD R27, R9, R26 ;  /* 0x0000001a091b7221 */ /* 0x000fe20000000000 */
[----:B------:R-:W-:Y:S01]  /*63f0*/  FADD R9, R15, R48 ;  /* 0x000000300f097221 */ /* 0x000fe20000000000 */
[----:B------:R-:W-:Y:S01]  /*6400*/  FADD R30, R11, R30 ;  /* 0x0000001e0b1e7221 */ /* 0x000fe20000000000 */
[----:B------:R-:W2:Y:S01]  /*6410*/  MUFU.EX2 R114, R114 ;  /* 0x0000007200727308 */ /* 0x000ea20000000800 */
[----:B----4-:R-:W-:Y:S01]  /*6420*/  @!P5 FMUL R113, R113, R113 ;  /* 0x000000717171d220 */ /* 0x010fe20000400000 */
[----:B------:R-:W-:Y:S01]  /*6430*/  FSETP.GEU.AND P5, PT, R86, -126, PT ;  /* 0xc2fc00005600780b */ /* 0x000fe20003fae000 */
[----:B------:R-:W-:Y:S01]  /*6440*/  FADD R26, R41, R64 ;  /* 0x00000040291a7221 */ /* 0x000fe20000000000 */
[----:B------:R-:W-:Y:S01]  /*6450*/  FADD R118, R47, R78 ;  /* 0x0000004e2f767221 */ /* 0x000fe20000000000 */
[----:B------:R-:W-:Y:S01]  /*6460*/  FADD R31, R31, R34 ;  /* 0x000000221f1f7221 */ /* 0x000fe20000000000 */
[----:B------:R-:W-:Y:S01]  /*6470*/  FADD R38, R27, R38 ;  /* 0x000000261b267221 */ /* 0x000fe20000000000 */
[----:B------:R-:W-:Y:S01]  /*6480*/  @!P4 FMUL R79, R79, 0.5 ;  /* 0x3f0000004f4fc820 */ /* 0x000fe20000400000 */
[----:B------:R-:W-:Y:S01]  /*6490*/  FADD R9, R9, R26 ;  /* 0x0000001a09097221 */ /* 0x000fe20000000000 */
[----:B-1----:R-:W-:Y:S01]  /*64a0*/  @!P6 FMUL R83, R83, R83 ;  /* 0x000000535353e220 */ /* 0x002fe20000400000 */
[----:B------:R-:W-:Y:S01]  /*64b0*/  FSETP.GEU.AND P6, PT, R87, -126, PT ;  /* 0xc2fc00005700780b */ /* 0x000fe20003fce000 */
[----:B------:R1:W3:Y:S01]  /*64c0*/  MUFU.EX2 R82, R79 ;  /* 0x0000004f00527308 */ /* 0x0002e20000000800 */
[----:B------:R-:W-:Y:S01]  /*64d0*/  FADD R26, R25, R62 ;  /* 0x0000003e191a7221 */ /* 0x000fe20000000000 */
[----:B------:R-:W-:Y:S01]  /*64e0*/  FADD R120, R54, R83 ;  /* 0x0000005336787221 */ /* 0x000fe20000000000 */
[----:B------:R-:W-:Y:S01]  /*64f0*/  @!P2 FMUL R115, R115, 0.5 ;  /* 0x3f0000007373a820 */ /* 0x000fe20000400000 */
[----:B------:R-:W-:Y:S01]  /*6500*/  @!P5 FMUL R86, R86, 0.5 ;  /* 0x3f0000005656d820 */ /* 0x000fe20000400000 */
[----:B------:R-:W-:Y:S01]  /*6510*/  FADD R119, R26, R119 ;  /* 0x000000771a777221 */ /* 0x000fe20000000000 */
[----:B--2---:R-:W-:Y:S01]  /*6520*/  @!P3 FMUL R114, R114, R114 ;  /* 0x000000727272b220 */ /* 0x004fe20000400000 */
[----:B------:R-:W-:Y:S01]  /*6530*/  FSETP.GEU.AND P3, PT, R14, -126, PT ;  /* 0xc2fc00000e00780b */ /* 0x000fe20003f6e000 */
[----:B------:R2:W4:Y:S01]  /*6540*/  MUFU.EX2 R11, R86 ;  /* 0x00000056000b7308 */ /* 0x0005220000000800 */
[----:B-1----:R-:W-:Y:S01]  /*6550*/  FADD R79, R76, R63 ;  /* 0x0000003f4c4f7221 */ /* 0x002fe20000000000 */
[----:B------:R-:W-:Y:S01]  /*6560*/  FADD R122, R117, R120 ;  /* 0x00000078757a7221 */ /* 0x000fe20000000000 */
[----:B------:R-:W-:Y:S01]  /*6570*/  FADD R26, R80, R85 ;  /* 0x00000055501a7221 */ /* 0x000fe20000000000 */
[----:B------:R-:W-:Y:S01]  /*6580*/  @!P6 FMUL R87, R87, 0.5 ;  /* 0x3f0000005757e820 */ /* 0x000fe20000400000 */
[----:B------:R-:W-:Y:S01]  /*6590*/  FADD R120, R79, R118 ;  /* 0x000000764f787221 */ /* 0x000fe20000000000 */
[----:B------:R-:W-:Y:S01]  /*65a0*/  FADD R79, R39, R70 ;  /* 0x00000046274f7221 */ /* 0x000fe20000000000 */
[----:B------:R-:W-:Y:S01]  /*65b0*/  FADD R117, R50, R113 ;  /* 0x0000007132757221 */ /* 0x000fe20000000000 */
[----:B------:R1:W5:Y:S01]  /*65c0*/  MUFU.EX2 R116, R87 ;  /* 0x0000005700747308 */ /* 0x0003620000000800 */
[----:B--2---:R-:W-:Y:S01]  /*65d0*/  FADD R86, R55, R114 ;  /* 0x0000007237567221 */ /* 0x004fe20000000000 */
[----:B---3--:R-:W-:Y:S01]  /*65e0*/  @!P4 FMUL R82, R82, R82 ;  /* 0x000000525252c220 */ /* 0x008fe20000400000 */
[----:B------:R-:W-:Y:S01]  /*65f0*/  FADD R121, R26, R117 ;  /* 0x000000751a797221 */ /* 0x000fe20000000000 */
[----:B------:R-:W-:Y:S01]  /*6600*/  @!P3 FMUL R14, R14, 0.5 ;  /* 0x3f0000000e0eb820 */ /* 0x000fe20000400000 */
[----:B------:R-:W-:Y:S01]  /*6610*/  FADD R123, R79, R86 ;  /* 0x000000564f7b7221 */ /* 0x000fe20000000000 */
[----:B------:R-:W-:Y:S01]  /*6620*/  FADD R79, R42, R71 ;  /* 0x000000472a4f7221 */ /* 0x000fe20000000000 */
[----:B------:R-:W-:Y:S01]  /*6630*/  FADD R26, R35, R66 ;  /* 0x00000042231a7221 */ /* 0x000fe20000000000 */
[----:B------:R-:W2:Y:S01]  /*6640*/  MUFU.EX2 R115, R115 ;  /* 0x0000007300737308 */ /* 0x000ea20000000800 */
[----:B----4-:R-:W-:Y:S01]  /*6650*/  @!P5 FMUL R11, R11, R11 ;  /* 0x0000000b0b0bd220 */ /* 0x010fe20000400000 */
[----:B-1----:R-:W-:Y:S01]  /*6660*/  FADD R87, R51, R82 ;  /* 0x0000005233577221 */ /* 0x002fe20000000000 */
[----:B------:R-:W-:Y:S01]  /*6670*/  FADD R86, R43, R74 ;  /* 0x0000004a2b567221 */ /* 0x000fe20000000000 */
[----:B------:R-:W-:Y:S01]  /*6680*/  FADD R30, R9, R30 ;  /* 0x0000001e091e7221 */ /* 0x000fe20000000000 */
[----:B------:R-:W-:Y:S01]  /*6690*/  FADD R118, R58, R11 ;  /* 0x0000000b3a767221 */ /* 0x000fe20000000000 */
[----:B------:R-:W-:Y:S01]  /*66a0*/  FADD R26, R26, R87 ;  /* 0x000000571a1a7221 */ /* 0x000fe20000000000 */
[----:B------:R-:W-:Y:S01]  /*66b0*/  FADD R119, R119, R122 ;  /* 0x0000007a77777221 */ /* 0x000fe20000000000 */
[----:B------:R-:W1:Y:S01]  /*66c0*/  MUFU.EX2 R14, R14 ;  /* 0x0000000e000e7308 */ /* 0x000e620000000800 */
[----:B-----5:R-:W-:Y:S01]  /*66d0*/  @!P6 FMUL R116, R116, R116 ;  /* 0x000000747474e220 */ /* 0x020fe20000400000 */
[----:B------:R-:W-:Y:S01]  /*66e0*/  FADD R118, R79, R118 ;  /* 0x000000764f767221 */ /* 0x000fe20000000000 */
[----:B------:R-:W-:Y:S01]  /*66f0*/  FADD R120, R120, R123 ;  /* 0x0000007b78787221 */ /* 0x000fe20000000000 */
[----:B------:R-:W-:Y:S01]  /*6700*/  FADD R30, R31, R30 ;  /* 0x0000001e1f1e7221 */ /* 0x000fe20000000000 */
[----:B------:R-:W-:Y:S01]  /*6710*/  FADD R117, R59, R116 ;  /* 0x000000743b757221 */ /* 0x000fe20000000000 */
[----:B------:R-:W-:Y:S01]  /*6720*/  FADD R118, R121, R118 ;  /* 0x0000007679767221 */ /* 0x000fe20000000000 */
[----:B------:R-:W-:Y:S01]  /*6730*/  FADD R29, R29, R38 ;  /* 0x000000261d1d7221 */ /* 0x000fe20000000000 */
[----:B------:R-:W-:Y:S01]  /*6740*/  SHF.L.U32 R9, R19, 0x1f, RZ ;  /* 0x0000001f13097819 */ /* 0x000fe200000006ff */
[----:B------:R-:W-:Y:S01]  /*6750*/  FADD R117, R86, R117 ;  /* 0x0000007556757221 */ /* 0x000fe20000000000 */
[----:B------:R-:W-:Y:S01]  /*6760*/  FADD R118, R119, R118 ;  /* 0x0000007677767221 */ /* 0x000fe20000000000 */
[----:B------:R-:W-:Y:S01]  /*6770*/  FADD R29, R29, R30 ;  /* 0x0000001e1d1d7221 */ /* 0x000fe20000000000 */
[----:B--2---:R-:W-:Y:S01]  /*6780*/  @!P2 FMUL R115, R115, R115 ;  /* 0x000000737373a220 */ /* 0x004fe20000400000 */
[----:B------:R-:W-:Y:S01]  /*6790*/  FADD R117, R26, R117 ;  /* 0x000000751a757221 */ /* 0x000fe20000000000 */
[----:B------:R2:W3:Y:S01]  /*67a0*/  SYNCS.PHASECHK.TRANS64.TRYWAIT P2, [UR6+0x14200], R9 ;  /* 0x01420009ff0075a7 */ /* 0x0004e20008040146 */
[----:B------:R-:W-:Y:S01]  /*67b0*/  F2FP.BF16.F32.PACK_AB R30, R33, R10 ;  /* 0x0000000a211e723e */ /* 0x000fe200000010ff */
[-C--:B------:R-:W-:Y:S01]  /*67c0*/  FMUL R106, R106, R115.reuse ;  /* 0x000000736a6a7220 */ /* 0x080fe20000400000 */
[----:B------:R-:W-:Y:S01]  /*67d0*/  FADD R117, R120, R117 ;  /* 0x0000007578757221 */ /* 0x000fe20000000000 */
[----:B-1----:R-:W-:Y:S01]  /*67e0*/  @!P3 FMUL R14, R14, R14 ;  /* 0x0000000e0e0eb220 */ /* 0x002fe20000400000 */
[----:B------:R-:W-:Y:S01]  /*67f0*/  F2FP.BF16.F32.PACK_AB R27, R35, R80 ;  /* 0x00000050231b723e */ /* 0x000fe200000010ff */
[----:B------:R-:W-:Y:S01]  /*6800*/  FMUL R107, R107, R115 ;  /* 0x000000736b6b7220 */ /* 0x000fe20000400000 */
[----:B------:R-:W-:Y:S01]  /*6810*/  FADD R118, R118, R117 ;  /* 0x0000007576767221 */ /* 0x000fe20000000000 */
[----:B------:R-:W-:Y:S01]  /*6820*/  FFMA R3, R14, R3, R29 ;  /* 0x000000030e037223 */ /* 0x000fe2000000001d */
[----:B------:R-:W-:Y:S01]  /*6830*/  F2FP.BF16.F32.PACK_AB R29, R39, R84 ;  /* 0x00000054271d723e */ /* 0x000fe200000010ff */
[----:B------:R-:W-:Y:S01]  /*6840*/  FMUL R104, R104, R14 ;  /* 0x0000000e68687220 */ /* 0x000fe20000400000 */
[----:B------:R-:W-:Y:S01]  /*6850*/  F2FP.BF16.F32.PACK_AB R33, R47, R46 ;  /* 0x0000002e2f21723e */ /* 0x000fe200000010ff */
[----:B------:R-:W-:Y:S01]  /*6860*/  FFMA R0, R115, R0, R118 ;  /* 0x0000000073007223 */ /* 0x000fe20000000076 */
[----:B------:R-:W-:Y:S01]  /*6870*/  F2FP.BF16.F32.PACK_AB R52, R52, R61 ;  /* 0x0000003d3434723e */ /* 0x000fe200000010ff */
[-C--:B------:R-:W-:Y:S01]  /*6880*/  FMUL R105, R105, R14.reuse ;  /* 0x0000000e69697220 */ /* 0x080fe20000400000 */
[----:B------:R-:W-:Y:S01]  /*6890*/  F2FP.BF16.F32.PACK_AB R53, R70, R67 ;  /* 0x000000434635723e */ /* 0x000fe200000010ff */
[-C--:B------:R-:W-:Y:S01]  /*68a0*/  FMUL R108, R108, R14.reuse ;  /* 0x0000000e6c6c7220 */ /* 0x080fe20000400000 */
[----:B------:R-:W-:Y:S01]  /*68b0*/  F2FP.BF16.F32.PACK_AB R60, R60, R69 ;  /* 0x000000453c3c723e */ /* 0x000fe200000010ff */
[-C--:B------:R-:W-:Y:S01]  /*68c0*/  FMUL R109, R109, R14.reuse ;  /* 0x0000000e6d6d7220 */ /* 0x080fe20000400000 */
[-C--:B------:R-:W-:Y:S01]  /*68d0*/  FMUL R96, R96, R14.reuse ;  /* 0x0000000e60607220 */ /* 0x080fe20000400000 */
[-C--:B------:R-:W-:Y:S01]  /*68e0*/  FMUL R97, R97, R14.reuse ;  /* 0x0000000e61617220 */ /* 0x080fe20000400000 */
[-C--:B------:R-:W-:Y:S01]  /*68f0*/  FMUL R100, R100, R14.reuse ;  /* 0x0000000e64647220 */ /* 0x080fe20000400000 */
[-C--:B------:R-:W-:Y:S01]  /*6900*/  FMUL R101, R101, R14.reuse ;  /* 0x0000000e65657220 */ /* 0x080fe20000400000 */
[-C--:B------:R-:W-:Y:S01]  /*6910*/  FMUL R88, R88, R14.reuse ;  /* 0x0000000e58587220 */ /* 0x080fe20000400000 */
[-C--:B------:R-:W-:Y:S01]  /*6920*/  FMUL R89, R89, R14.reuse ;  /* 0x0000000e59597220 */ /* 0x080fe20000400000 */
[-C--:B------:R-:W-:Y:S01]  /*6930*/  FMUL R92, R92, R14.reuse ;  /* 0x0000000e5c5c7220 */ /* 0x080fe20000400000 */
[----:B------:R-:W-:Y:S01]  /*6940*/  FMUL R93, R93, R14 ;  /* 0x0000000e5d5d7220 */ /* 0x000fe20000400000 */
        /* <DEDUP_REMOVED lines=26> */
[----:B------:R-:W-:Y:S01]  /*6af0*/  F2FP.BF16.F32.PACK_AB R70, R72, R81 ;  /* 0x000000514846723e */ /* 0x000fe200000010ff */
[----:B--23--:R-:W-:Y:S06]  /*6b00*/  @!P0 BRA `(.L_x_29) ;  /* 0x0000000000048947 */ /* 0x00cfec0003800000 */
[----:B------:R-:W-:Y:S01]  /*6b10*/  BPT.TRAP 0x1 ;  /* 0x000000040000795c */ /* 0x000fe20000300000 */
.L_x_29:
[----:B------:R-:W-:Y:S05]  /*6b20*/  @P2 BRA `(.L_x_30) ;  /* 0x0000000000082947 */ /* 0x000fea0003800000 */
[----:B------:R-:W1:Y:S02]  /*6b30*/  SYNCS.PHASECHK.TRANS64.TRYWAIT P2, [UR6+0x14200], R9 ;  /* 0x01420009ff0075a7 */ /* 0x000e640008040146 */
[----:B-1----:R-:W-:Y:S05]  /*6b40*/  @!P2 BRA `(.L_x_31) ;  /* 0x0000007400d8a947 */ /* 0x002fea0003800000 */
.L_x_30:
[----:B------:R-:W-:Y:S01]  /*6b50*/  UIMAD UR11, UR10, 0x300, UR42 ;  /* 0x000003000a0b78a4 */ /* 0x000fe2000f8e022a */
[----:B------:R-:W-:Y:S01]  /*6b60*/  WARPGROUP.ARRIVE ;  /* 0x00000000000079c5 */ /* 0x000fe20000000000 */
[----:B------:R-:W-:Y:S01]  /*6b70*/  UMOV UR7, 0xc0000010 ;  /* 0xc000001000077882 */ /* 0x000fe20000000000 */
[----:B------:R-:W-:Y:S01]  /*6b80*/  F2FP.BF16.F32.PACK_AB R71, R116, R11 ;  /* 0x0000000b7447723e */ /* 0x000fe200000010ff */
[----:B------:R-:W-:Y:S02]  /*6b90*/  UIADD3 UR14, UR11, 0x100, URZ ;  /* 0x000001000b0e7890 */ /* 0x000fe4000fffe03f */
[----:B------:R-:W-:Y:S02]  /*6ba0*/  UIADD3 UR15, UR11, 0x200, URZ ;  /* 0x000002000b0f7890 */ /* 0x000fe4000fffe03f */
[----:B------:R-:W-:Y:S02]  /*6bb0*/  UMOV UR6, UR11 ;  /* 0x0000000b00067c82 */ /* 0x000fe40008000000 */
[----:B------:R-:W-:Y:S01]  /*6bc0*/  HGMMA.64x16x16.F32.BF16 R104, R24, gdesc[UR4].tnspB, R104, gsb0 ;  /* 0x4020000418687df0 */ /* 0x000fe20008001868 */
[----:B------:R-:W-:Y:S01]  /*6bd0*/  UMOV UR6, UR14 ;  /* 0x0000000e00067c82 */ /* 0x000fe20008000000 */
[----:B------:R-:W-:Y:S01]  /*6be0*/  UMOV UR7, 0xc0000010 ;  /* 0xc000001000077882 */ /* 0x000fe20000000000 */
[----:B------:R-:W-:Y:S01]  /*6bf0*/  UIADD3 UR14, UR11, 0x120, URZ ;  /* 0x000001200b0e7890 */ /* 0x000fe2000fffe03f */
[----:B------:R-:W-:-:S02]  /*6c00*/  WARPGROUP.DEPBAR.LE gsb0, 0x0 ;  /* 0x00008000000079c5 */ /* 0x000fc40000010000 */
        /* <DEDUP_REMOVED lines=128> */
.L_x_32:
[----:B------:R-:W-:-:S04]  /*7410*/  ULEA UR6, UR17, UR41, 0x3 ;  /* 0x0000002911067291 */ /* 0x000fc8000f8e183f */
[----:B------:R-:W-:-:S04]  /*7420*/  UIADD3 UR6, UR6, 0x14228, URZ ;  /* 0x0001422806067890 */ /* 0x000fc8000fffe03f */
[----:B------:R-:W-:-:S09]  /*7430*/  UPRMT UR6, URZ, 0x654, UR6 ;  /* 0x000006543f067896 */ /* 0x000fd20008000006 */
[----:B------:R-:W-:Y:S01]  /*7440*/  SYNCS.ARRIVE.TRANS64.RED.A1T0 RZ, [UR6], RZ ;  /* 0x000000ffffff79a7 */ /* 0x000fe20008100406 */
[----:B------:R-:W-:Y:S05]  /*7450*/  @P1 BRA `(.L_x_33) ;  /* 0x0000000000041947 */ /* 0x000fea0003800000 */
[----:B------:R-:W-:Y:S01]  /*7460*/  BPT.TRAP 0x1 ;  /* 0x000000040000795c */ /* 0x000fe20000300000 */
.L_x_33:
[----:B------:R-:W-:-:S04]  /*7470*/  UIADD3 UR17, UR17, 0x1, URZ ;  /* 0x0000000111117890 */ /* 0x000fc8000fffe03f */
[----:B------:R-:W-:-:S04]  /*7480*/  UISETP.NE.AND UP0, UPT, UR17, 0x5, UPT ;  /* 0x000000051100788c */ /* 0x000fc8000bf05270 */
[----:B------:R-:W-:Y:S01]  /*7490*/  USEL UR17, UR17, URZ, UP0 ;  /* 0x0000003f11117287 */ /* 0x000fe20008000000 */
[----:B------:R-:W-:Y:S11]  /*74a0*/  @!P0 BRA `(.L_x_34) ;  /* 0x0000000000048947 */ /* 0x000ff60003800000 */
[----:B------:R-:W-:Y:S01]  /*74b0*/  BPT.TRAP 0x1 ;  /* 0x000000040000795c */ /* 0x000fe20000300000 */
.L_x_34:
[----:B------:R-:W-:-:S04]  /*74c0*/  ULEA UR6, UR17, UR41, 0x3 ;  /* 0x0000002911067291 */ /* 0x000fc8000f8e183f */
[----:B------:R-:W-:-:S04]  /*74d0*/  UIADD3 UR6, UR6, 0x14228, URZ ;  /* 0x0001422806067890 */ /* 0x000fc8000fffe03f */
[----:B------:R-:W-:-:S09]  /*74e0*/  UPRMT UR6, URZ, 0x654, UR6 ;  /* 0x000006543f067896 */ /* 0x000fd20008000006 */
[----:B------:R-:W-:Y:S01]  /*74f0*/  SYNCS.ARRIVE.TRANS64.RED.A1T0 RZ, [UR6], RZ ;  /* 0x000000ffffff79a7 */ /* 0x000fe20008100406 */
[----:B------:R-:W-:Y:S05]  /*7500*/  @P1 BRA `(.L_x_35) ;  /* 0x0000000000041947 */ /* 0x000fea0003800000 */
[----:B------:R-:W-:Y:S01]  /*7510*/  BPT.TRAP 0x1 ;  /* 0x000000040000795c */ /* 0x000fe20000300000 */
.L_x_35:
[----:B------:R-:W-:Y:S01]  /*7520*/  UIADD3 UR10, UR10, 0x1, URZ ;  /* 0x000000010a0a7890 */ /* 0x000fe2000fffe03f */
[C---:B------:R-:W-:Y:S01]  /*7530*/  ISETP.GT.AND P2, PT, R7.reuse, 0x2, PT ;  /* 0x000000020700780c */ /* 0x040fe20003f44270 */
[----:B------:R-:W-:Y:S01]  /*7540*/  UIADD3 UR17, UR17, 0x1, URZ ;  /* 0x0000000111117890 */ /* 0x000fe2000fffe03f */
[----:B------:R-:W-:Y:S01]  /*7550*/  VIADD R7, R7, 0xffffffff ;  /* 0xffffffff07077836 */ /* 0x000fe20000000000 */
[----:B------:R-:W-:Y:S01]  /*7560*/  UISETP.NE.AND UP1, UPT, UR10, 0x5, UPT ;  /* 0x000000050a00788c */ /* 0x000fe2000bf25270 */
[----:B------:R-:W-:Y:S01]  /*7570*/  IADD3 R5, R5, 0x80, RZ ;  /* 0x0000008005057810 */ /* 0x000fe20007ffe0ff */
[----:B------:R-:W-:Y:S01]  /*7580*/  UISETP.NE.AND UP0, UPT, UR17, 0x5, UPT ;  /* 0x000000051100788c */ /* 0x000fe2000bf05270 */
[----:B------:R-:W-:Y:S01]  /*7590*/  IMAD.MOV.U32 R11, RZ, RZ, R4 ;  /* 0x000000ffff0b7224 */ /* 0x000fe200078e0004 */
[----:B------:R-:W-:Y:S01]  /*75a0*/  USEL UR6, URZ, 0x1, UP1 ;  /* 0x000000013f067887 */ /* 0x000fe20008800000 */
[----:B-1----:R-:W-:Y:S01]  /*75b0*/  IMAD.MOV.U32 R9, RZ, RZ, R6 ;  /* 0x000000ffff097224 */ /* 0x002fe200078e0006 */
[----:B------:R-:W-:-:S02]  /*75c0*/  USEL UR17, UR17, URZ, UP0 ;  /* 0x0000003f11117287 */ /* 0x000fc40008000000 */
[----:B------:R-:W-:Y:S02]  /*75d0*/  USEL UR49, UR10, URZ, UP1 ;  /* 0x0000003f0a317287 */ /* 0x000fe40008800000 */
[----:B------:R-:W-:Y:S01]  /*75e0*/  LOP3.LUT R19, R19, UR6, RZ, 0x3c, !PT ;  /* 0x0000000613137c12 */ /* 0x000fe2000f8e3cff */
[----:B------:R-:W-:Y:S09]  /*75f0*/  @P2 BRA `(.L_x_36) ;  /* 0xffffffd000802947 */ /* 0x000ff2000383ffff */
.L_x_25:
[----:B------:R-:W-:-:S13]  /*7600*/  ISETP.GE.AND P2, PT, R7, 0x1, PT ;  /* 0x000000010700780c */ /* 0x000fda0003f46270 */
[----:B------:R-:W-:Y:S05]  /*7610*/  @!P2 BRA `(.L_x_37) ;  /* 0x000000380010a947 */ /* 0x000fea0003800000 */
[----:B------:R-:W-:Y:S01]  /*7620*/  IMAD.MOV.U32 R9, RZ, RZ, R4 ;  /* 0x000000ffff097224 */ /* 0x000fe200078e0004 */
[----:B------:R-:W-:Y:S01]  /*7630*/  MOV R8, R6 ;  /* 0x0000000600087202 */ /* 0x000fe20000000f00 */
[----:B------:R-:W-:-:S06]  /*7640*/  ULDC UR18, c[0x0][0x604] ;  /* 0x0001810000127ab9 */ /* 0x000fcc0000000800 */
.L_x_48:
[----:B------:R-:W-:Y:S05]  /*7650*/  @!P0 BRA `(.L_x_38) ;  /* 0x0000000000048947 */ /* 0x000fea0003800000 */
[----:B------:R-:W-:Y:S01]  /*7660*/  BPT.TRAP 0x1 ;  /* 0x000000040000795c */ /* 0x000fe20000300000 */
.L_x_38:
[----:B------:R-:W-:Y:S01]  /*7670*/  ULEA UR6, UR49, UR41, 0x3 ;  /* 0x0000002931067291 */ /* 0x000fe2000f8e183f */
[----:B------:R-:W-:-:S08]  /*7680*/  SHF.L.U32 R4, R19, 0x1f, RZ ;  /* 0x0000001f13047819 */ /* 0x000fd000000006ff */
[----:B------:R-:W1:Y:S02]  /*7690*/  SYNCS.PHASECHK.TRANS64.TRYWAIT P2, [UR6+0x14200], R4 ;  /* 0x01420004ff0075a7 */ /* 0x000e640008040146 */
[----:B-1----:R-:W-:Y:S05]  /*76a0*/  @!P2 BRA `(.L_x_39) ;  /* 0x0000006c0018a947 */ /* 0x002fea0003800000 */
.L_x_129:
        /* <DEDUP_REMOVED lines=22> */
.L_x_40:
[----:B------:R-:W-:Y:S01]  /*7810*/  IMAD R136, R18, 0x40, R23 ;  /* 0x0000004012887824 */ /* 0x000fe200078e0217 */
[C---:B------:R-:W-:Y:S01]  /*7820*/  IADD3 R10, R5.reuse, 0x9, RZ ;  /* 0x00000009050a7810 */ /* 0x040fe20007ffe0ff */
[C---:B-1----:R-:W-:Y:S01]  /*7830*/  VIADD R4, R5.reuse, 0x1 ;  /* 0x0000000105047836 */ /* 0x042fe20000000000 */
[C---:B------:R-:W-:Y:S01]  /*7840*/  IADD3 R113, R5.reuse, 0x29, RZ ;  /* 0x0000002905717810 */ /* 0x040fe20007ffe0ff */
[C---:B------:R-:W-:Y:S01]  /*7850*/  VIADD R6, R5.reuse, 0x8 ;  /* 0x0000000805067836 */ /* 0x040fe20000000000 */
[C---:B------:R-:W-:Y:S01]  /*7860*/  ISETP.GE.AND P2, PT, R136.reuse, R5, PT ;  /* 0x000000058800720c */ /* 0x040fe20003f46270 */
[----:B------:R-:W-:Y:S01]  /*7870*/  VIADD R11, R5, 0x10 ;  /* 0x00000010050b7836 */ /* 0x000fe20000000000 */
[----:B------:R-:W-:Y:S01]  /*7880*/  ISETP.GE.AND P3, PT, R136, R4, PT ;  /* 0x000000048800720c */ /* 0x000fe20003f66270 */
[----:B------:R-:W-:Y:S01]  /*7890*/  ULEA UR6, UR10, UR41, 0x3 ;  /* 0x000000290a067291 */ /* 0x000fe2000f8e183f */
[----:B------:R-:W-:Y:S02]  /*78a0*/  FSEL R24, R24, -INF , P2 ;  /* 0xff80000018187808 */ /* 0x000fe40001000000 */
[----:B------:R-:W-:-:S02]  /*78b0*/  ISETP.GE.AND P2, PT, R136, R6, PT ;  /* 0x000000068800720c */ /* 0x000fc40003f46270 */
[----:B------:R-:W-:Y:S02]  /*78c0*/  FSEL R25, R25, -INF , P3 ;  /* 0xff80000019197808 */ /* 0x000fe40001800000 */
[----:B------:R-:W-:Y:S02]  /*78d0*/  FMNMX R12, R24, R9, !PT ;  /* 0x00000009180c7209 */ /* 0x000fe40007800000 */
[----:B------:R-:W-:Y:S02]  /*78e0*/  ISETP.GE.AND P3, PT, R136, R10, PT ;  /* 0x0000000a8800720c */ /* 0x000fe40003f66270 */
[----:B------:R-:W-:Y:S02]  /*78f0*/  FSEL R28, R28, -INF , P2 ;  /* 0xff8000001c1c7808 */ /* 0x000fe40001000000 */
[----:B------:R-:W-:Y:S01]  /*7900*/  FMNMX R13, R25, R12, !PT ;  /* 0x0000000c190d7209 */ /* 0x000fe20007800000 */
[----:B------:R-:W-:Y:S01]  /*7910*/  VIADD R12, R5, 0x11 ;  /* 0x00000011050c7836 */ /* 0x000fe20000000000 */
[----:B------:R-:W-:-:S02]  /*7920*/  ISETP.GE.AND P2, PT, R136, R11, PT ;  /* 0x0000000b8800720c */ /* 0x000fc40003f46270 */
[----:B------:R-:W-:Y:S02]  /*7930*/  FSEL R29, R29, -INF , P3 ;  /* 0xff8000001d1d7808 */ /* 0x000fe40001800000 */
[----:B------:R-:W-:Y:S01]  /*7940*/  FMNMX R14, R28, R13, !PT ;  /* 0x0000000d1c0e7209 */ /* 0x000fe20007800000 */
[----:B------:R-:W-:Y:S01]  /*7950*/  VIADD R13, R5, 0x18 ;  /* 0x00000018050d7836 */ /* 0x000fe20000000000 */
[----:B------:R-:W-:Y:S02]  /*7960*/  ISETP.GE.AND P3, PT, R136, R12, PT ;  /* 0x0000000c8800720c */ /* 0x000fe40003f66270 */
[----:B------:R-:W-:Y:S02]  /*7970*/  FSEL R32, R32, -INF , P2 ;  /* 0xff80000020207808 */ /* 0x000fe40001000000 */
[----:B------:R-:W-:Y:S02]  /*7980*/  FMNMX R15, R29, R14, !PT ;  /* 0x0000000e1d0f7209 */ /* 0x000fe40007800000 */
[----:B------:R-:W-:-:S02]  /*7990*/  IADD3 R14, R5, 0x19, RZ ;  /* 0x00000019050e7810 */ /* 0x000fc40007ffe0ff */
[----:B------:R-:W-:Y:S02]  /*79a0*/  ISETP.GE.AND P2, PT, R136, R13, PT ;  /* 0x0000000d8800720c */ /* 0x000fe40003f46270 */
[----:B------:R-:W-:Y:S02]  /*79b0*/  FSEL R33, R33, -INF , P3 ;  /* 0xff80000021217808 */ /* 0x000fe40001800000 */
[----:B------:R-:W-:Y:S01]  /*79c0*/  FMNMX R20, R32, R15, !PT ;  /* 0x0000000f20147209 */ /* 0x000fe20007800000 */
[----:B------:R-:W-:Y:S01]  /*79d0*/  VIADD R15, R5, 0x20 ;  /* 0x00000020050f7836 */ /* 0x000fe20000000000 */
        /* <DEDUP_REMOVED lines=22> */
[----:B------:R-:W-:Y:S02]  /*7b40*/  FMNMX R118, R44, R117, !PT ;  /* 0x000000752c767209 */ /* 0x000fe40007800000 */
[----:B------:R-:W-:Y:S02]  /*7b50*/  ISETP.GE.AND P3, PT, R136, R115, PT ;  /* 0x000000738800720c */ /* 0x000fe40003f66270 */
[----:B------:R-:W-:Y:S02]  /*7b60*/  FSEL R48, R48, -INF , P2 ;  /* 0xff80000030307808 */ /* 0x000fe40001000000 */
[----:B------:R-:W-:Y:S01]  /*7b70*/  FMNMX R119, R45, R118, !PT ;  /* 0x000000762d777209 */ /* 0x000fe20007800000 */
[C---:B------:R-:W-:Y:S01]  /*7b80*/  VIADD R118, R5.reuse, 0x40 ;  /* 0x0000004005767836 */ /* 0x040fe20000000000 */
        /* <DEDUP_REMOVED lines=62> */
[----:B------:R-:W-:Y:S02]  /*7f70*/  FMNMX R135, R77, R134, !PT ;  /* 0x000000864d877209 */ /* 0x000fe40007800000 */
[----:B------:R-:W-:-:S02]  /*7f80*/  IADD3 R133, R5, 0x79, RZ ;  /* 0x0000007905857810 */ /* 0x000fc40007ffe0ff */
[----:B------:R-:W-:Y:S02]  /*7f90*/  ISETP.GE.AND P2, PT, R136, R132, PT ;  /* 0x000000848800720c */ /* 0x000fe40003f46270 */
[----:B------:R-:W-:Y:S02]  /*7fa0*/  FSEL R81, R81, -INF , P3 ;  /* 0xff80000051517808 */ /* 0x000fe40001800000 */
[----:B------:R-:W-:Y:S02]  /*7fb0*/  FMNMX R134, R80, R135, !PT ;  /* 0x0000008750867209 */ /* 0x000fe40007800000 */
[C---:B------:R-:W-:Y:S01]  /*7fc0*/  ISETP.GE.AND P3, PT, R136.reuse, R133, PT ;  /* 0x000000858800720c */ /* 0x040fe20003f66270 */
[----:B------:R-:W-:Y:S01]  /*7fd0*/  VIADD R136, R136, 0x8 ;  /* 0x0000000888887836 */ /* 0x000fe20000000000 */
[----:B------:R-:W-:Y:S02]  /*7fe0*/  FSEL R84, R84, -INF , P2 ;  /* 0xff80000054547808 */ /* 0x000fe40001000000 */
[----:B------:R-:W-:-:S02]  /*7ff0*/  FMNMX R135, R81, R134, !PT ;  /* 0x0000008651877209 */ /* 0x000fc40007800000 */
[----:B------:R-:W-:Y:S02]  /*8000*/  FSEL R85, R85, -INF , P3 ;  /* 0xff80000055557808 */ /* 0x000fe40001800000 */
[----:B------:R-:W-:Y:S02]  /*8010*/  FMNMX R134, R84, R135, !PT ;  /* 0x0000008754867209 */ /* 0x000fe40007800000 */
[C---:B------:R-:W-:Y:S02]  /*8020*/  ISETP.GE.AND P5, PT, R136.reuse, R4, PT ;  /* 0x000000048800720c */ /* 0x040fe40003fa6270 */
[----:B------:R-:W-:Y:S02]  /*8030*/  FMNMX R134, R85, R134, !PT ;  /* 0x0000008655867209 */ /* 0x000fe40007800000 */
[C---:B------:R-:W-:Y:S02]  /*8040*/  ISETP.GE.AND P6, PT, R136.reuse, R12, PT ;  /* 0x0000000c8800720c */ /* 0x040fe40003fc6270 */
[----:B------:R-:W-:Y:S01]  /*8050*/  ISETP.GE.AND P2, PT, R136, R10, PT ;  /* 0x0000000a8800720c */ /* 0x000fe20003f46270 */
[----:B------:R-:W1:Y:S01]  /*8060*/  SHFL.BFLY PT, R135, R134, 0x1, 0x1f ;  /* 0x0c201f0086877f89 */ /* 0x000e6200000e0000 */
[----:B------:R-:W-:-:S02]  /*8070*/  FSEL R35, R35, -INF , P6 ;  /* 0xff80000023237808 */ /* 0x000fc40003000000 */
[C---:B------:R-:W-:Y:S02]  /*8080*/  ISETP.GE.AND P6, PT, R136.reuse, R21, PT ;  /* 0x000000158800720c */ /* 0x040fe40003fc6270 */
[----:B------:R-:W-:Y:S02]  /*8090*/  ISETP.GE.AND P4, PT, R136, R11, PT ;  /* 0x0000000b8800720c */ /* 0x000fe40003f86270 */
[----:B------:R-:W-:Y:S02]  /*80a0*/  FSEL R46, R46, -INF , P6 ;  /* 0xff8000002e2e7808 */ /* 0x000fe40003000000 */
[C---:B------:R-:W-:Y:S02]  /*80b0*/  ISETP.GE.AND P6, PT, R136.reuse, R117, PT ;  /* 0x000000758800720c */ /* 0x040fe40003fc6270 */
[----:B------:R-:W-:Y:S02]  /*80c0*/  FSEL R31, R31, -INF , P2 ;  /* 0xff8000001f1f7808 */ /* 0x000fe40001000000 */
[----:B------:R-:W-:-:S02]  /*80d0*/  ISETP.GE.AND P3, PT, R136, R6, PT ;  /* 0x000000068800720c */ /* 0x000fc40003f66270 */
[----:B------:R-:W-:Y:S02]  /*80e0*/  ISETP.GE.AND P2, PT, R136, R15, PT ;  /* 0x0000000f8800720c */ /* 0x000fe40003f46270 */
[----:B------:R-:W-:Y:S02]  /*80f0*/  FSEL R55, R55, -INF , P6 ;  /* 0xff80000037377808 */ /* 0x000fe40003000000 */
[----:B------:R-:W-:Y:S02]  /*8100*/  FSEL R34, R34, -INF , P4 ;  /* 0xff80000022227808 */ /* 0x000fe40002000000 */
[----:B------:R-:W-:Y:S02]  /*8110*/  FSEL R30, R30, -INF , P3 ;  /* 0xff8000001e1e7808 */ /* 0x000fe40001800000 */
[----:B------:R-:W-:Y:S02]  /*8120*/  ISETP.GE.AND P4, PT, R136, R20, PT ;  /* 0x000000148800720c */ /* 0x000fe40003f86270 */
[----:B-1----:R-:W-:-:S02]  /*8130*/  FMNMX R135, R134, R135, !PT ;  /* 0x0000008786877209 */ /* 0x002fc40007800000 */
[----:B------:R-:W-:Y:S02]  /*8140*/  FSEL R42, R42, -INF , P2 ;  /* 0xff8000002a2a7808 */ /* 0x000fe40001000000 */
[C---:B------:R-:W-:Y:S01]  /*8150*/  ISETP.GE.AND P3, PT, R136.reuse, R14, PT ;  /* 0x0000000e8800720c */ /* 0x040fe20003f66270 */
[----:B------:R-:W1:Y:S01]  /*8160*/  SHFL.BFLY PT, R4, R135, 0x2, 0x1f ;  /* 0x0c401f0087047f89 */ /* 0x000e6200000e0000 */
[C---:B------:R-:W-:Y:S02]  /*8170*/  ISETP.GE.AND P2, PT, R136.reuse, R115, PT ;  /* 0x000000738800720c */ /* 0x040fe40003f46270 */
[----:B------:R-:W-:Y:S02]  /*8180*/  FSEL R27, R27, -INF , P5 ;  /* 0xff8000001b1b7808 */ /* 0x000fe40002800000 */
[----:B------:R-:W-:Y:S02]  /*8190*/  ISETP.GE.AND P5, PT, R136, R13, PT ;  /* 0x0000000d8800720c */ /* 0x000fe40003fa6270 */
[----:B------:R-:W-:-:S02]  /*81a0*/  FSEL R43, R43, -INF , P4 ;  /* 0xff8000002b2b7808 */ /* 0x000fc40002000000 */
[----:B------:R-:W-:Y:S02]  /*81b0*/  FSEL R39, R39, -INF , P3 ;  /* 0xff80000027277808 */ /* 0x000fe40001800000 */
[C---:B------:R-:W-:Y:S02]  /*81c0*/  ISETP.GE.AND P4, PT, R136.reuse, R116, PT ;  /* 0x000000748800720c */ /* 0x040fe40003f86270 */
[----:B------:R-:W-:Y:S02]  /*81d0*/  FSEL R51, R51, -INF , P2 ;  /* 0xff80000033337808 */ /* 0x000fe40001000000 */
[C---:B------:R-:W-:Y:S02]  /*81e0*/  ISETP.GE.AND P3, PT, R136.reuse, R114, PT ;  /* 0x000000728800720c */ /* 0x040fe40003f66270 */
[----:B------:R-:W-:Y:S02]  /*81f0*/  ISETP.GE.AND P2, PT, R136, R120, PT ;  /* 0x000000788800720c */ /* 0x000fe40003f46270 */
[----:B------:R-:W-:-:S02]  /*8200*/  FSEL R38, R38, -INF , P5 ;  /* 0xff80000026267808 */ /* 0x000fc40002800000 */
[----:B------:R-:W-:Y:S02]  /*8210*/  ISETP.GE.AND P5, PT, R136, R113, PT ;  /* 0x000000718800720c */ /* 0x000fe40003fa6270 */
[----:B------:R-:W-:Y:S02]  /*8220*/  FSEL R54, R54, -INF , P4 ;  /* 0xff80000036367808 */ /* 0x000fe40002000000 */
[----:B-1----:R-:W-:Y:S02]  /*8230*/  FMNMX R4, R135, R4, !PT ;  /* 0x0000000487047209 */ /* 0x002fe40007800000 */
[----:B------:R-:W-:Y:S02]  /*8240*/  FSEL R50, R50, -INF , P3 ;  /* 0xff80000032327808 */ /* 0x000fe40001800000 */
[----:B------:R-:W-:Y:S02]  /*8250*/  FSETP.NEU.AND P6, PT, R4, -INF , PT ;  /* 0xff8000000400780b */ /* 0x000fe40003fcd000 */
[----:B------:R-:W-:-:S02]  /*8260*/  ISETP.GE.AND P4, PT, R136, R121, PT ;  /* 0x000000798800720c */ /* 0x000fc40003f86270 */
[----:B------:R-:W-:Y:S02]  /*8270*/  FSEL R10, R4, RZ, P6 ;  /* 0x000000ff040a7208 */ /* 0x000fe40003000000 */
[----:B------:R-:W-:Y:S02]  /*8280*/  ISETP.GE.AND P6, PT, R136, R123, PT ;  /* 0x0000007b8800720c */ /* 0x000fe40003fc6270 */
[----:B------:R-:W-:Y:S01]  /*8290*/  FSEL R62, R62, -INF , P2 ;  /* 0xff8000003e3e7808 */ /* 0x000fe20001000000 */
[----:B------:R-:W-:Y:S01]  /*82a0*/  FMUL R114, R10, UR18 ;  /* 0x000000120a727c20 */ /* 0x000fe20008400000 */
[----:B------:R-:W-:Y:S01]  /*82b0*/  ISETP.GE.AND P3, PT, R136, R119, PT ;  /* 0x000000778800720c */ /* 0x000fe20003f66270 */
[----:B------:R-:W-:Y:S01]  /*82c0*/  FADD R10, -R10, R9 ;  /* 0x000000090a0a7221 */ /* 0x000fe20000000100 */
[----:B------:R-:W-:Y:S01]  /*82d0*/  ISETP.GE.AND P2, PT, R136, R124, PT ;  /* 0x0000007c8800720c */ /* 0x000fe20003f46270 */
[--C-:B------:R-:W-:Y:S01]  /*82e0*/  FFMA R24, R24, UR18, -R114.reuse ;  /* 0x0000001218187c23 */ /* 0x100fe20008000872 */
[----:B------:R-:W-:Y:S01]  /*82f0*/  FSEL R67, R67, -INF , P6 ;  /* 0xff80000043437808 */ /* 0x000fe20003000000 */
[--C-:B------:R-:W-:Y:S01]  /*8300*/  FFMA R11, R25, UR18, -R114.reuse ;  /* 0x00000012190b7c23 */ /* 0x100fe20008000872 */
        /* <DEDUP_REMOVED lines=16> */
[----:B------:R-:W-:Y:S01]  /*8410*/  FSETP.GEU.AND P2, PT, R24, -126, PT ;  /* 0xc2fc00001800780b */ /* 0x000fe20003f4e000 */
[--C-:B------:R-:W-:Y:S01]  /*8420*/  FFMA R36, R48, UR18, -R114.reuse ;  /* 0x0000001230247c23 */ /* 0x100fe20008000872 */
[----:B------:R-:W-:Y:S01]  /*8430*/  FSEL R78, R78, -INF , P6 ;  /* 0xff8000004e4e7808 */ /* 0x000fe20003000000 */
[--C-:B------:R-:W-:Y:S01]  /*8440*/  FFMA R44, R61, UR18, -R114.reuse ;  /* 0x000000123d2c7c23 */ /* 0x100fe20008000872 */
[----:B------:R-:W-:Y:S01]  /*8450*/  FSETP.GEU.AND P6, PT, R11, -126, PT ;  /* 0xc2fc00000b00780b */ /* 0x000fe20003fce000 */
[--C-:B------:R-:W-:Y:S01]  /*8460*/  FFMA R48, R65, UR18, -R114.reuse ;  /* 0x0000001241307c23 */ /* 0x100fe20008000872 */
[----:B------:R-:W-:Y:S01]  /*8470*/  FSEL R58, R58, -INF , P5 ;  /* 0xff8000003a3a7808 */ /* 0x000fe20002800000 */
[--C-:B------:R-:W-:Y:S01]  /*8480*/  FFMA R52, R69, UR18, -R114.reuse ;  /* 0x0000001245347c23 */ /* 0x100fe20008000872 */
[----:B------:R-:W-:Y:S01]  /*8490*/  ISETP.GE.AND P5, PT, R136, R122, PT ;  /* 0x0000007a8800720c */ /* 0x000fe20003fa6270 */
[----:B------:R-:W-:Y:S01]  /*84a0*/  FFMA R65, R80, UR18, -R114 ;  /* 0x0000001250417c23 */ /* 0x000fe20008000872 */
[----:B------:R-:W-:Y:S01]  /*84b0*/  FSEL R74, R74, -INF , P4 ;  /* 0xff8000004a4a7808 */ /* 0x000fe20002000000 */
[----:B------:R-:W-:Y:S01]  /*84c0*/  FMUL R10, R10, UR18 ;  /* 0x000000120a0a7c20 */ /* 0x000fe20008400000 */
[----:B------:R-:W-:Y:S01]  /*84d0*/  FSEL R71, R71, -INF , P3 ;  /* 0xff80000047477808 */ /* 0x000fe20001800000 */
[----:B------:R-:W-:Y:S01]  /*84e0*/  @!P2 FMUL R24, R24, 0.5 ;  /* 0x3f0000001818a820 */ /* 0x000fe20000400000 */
[----:B------:R-:W-:-:S02]  /*84f0*/  ISETP.GE.AND P4, PT, R136, R130, PT ;  /* 0x000000828800720c */ /* 0x000fc40003f86270 */
[----:B------:R-:W-:Y:S01]  /*8500*/  ISETP.GE.AND P3, PT, R136, R129, PT ;  /* 0x000000818800720c */ /* 0x000fe20003f66270 */
[----:B------:R-:W-:Y:S01]  /*8510*/  @!P6 FMUL R11, R11, 0.5 ;  /* 0x3f0000000b0be820 */ /* 0x000fe20000400000 */
[----:B------:R-:W-:Y:S01]  /*8520*/  FSEL R66, R66, -INF , P5 ;  /* 0xff80000042427808 */ /* 0x000fe20002800000 */
[----:B------:R-:W1:Y:S01]  /*8530*/  MUFU.EX2 R24, R24 ;  /* 0x0000001800187308 */ /* 0x000e620000000800 */
[----:B------:R-:W-:Y:S02]  /*8540*/  ISETP.GE.AND P5, PT, R136, R127, PT ;  /* 0x0000007f8800720c */ /* 0x000fe40003fa6270 */
[----:B------:R-:W-:Y:S02]  /*8550*/  FSEL R82, R82, -INF , P4 ;  /* 0xff80000052527808 */ /* 0x000fe40002000000 */
[----:B------:R-:W-:Y:S02]  /*8560*/  FSEL R79, R79, -INF , P3 ;  /* 0xff8000004f4f7808 */ /* 0x000fe40001800000 */
[C---:B------:R-:W-:Y:S01]  /*8570*/  ISETP.GE.AND P4, PT, R136.reuse, R5, PT ;  /* 0x000000058800720c */ /* 0x040fe20003f86270 */
[----:B------:R-:W2:Y:S01]  /*8580*/  MUFU.EX2 R11, R11 ;  /* 0x0000000b000b7308 */ /* 0x000ea20000000800 */
[----:B------:R-:W-:-:S02]  /*8590*/  ISETP.GE.AND P3, PT, R136, R132, PT ;  /* 0x000000848800720c */ /* 0x000fc40003f66270 */
[----:B------:R-:W-:Y:S02]  /*85a0*/  FSEL R75, R75, -INF , P5 ;  /* 0xff8000004b4b7808 */ /* 0x000fe40002800000 */
[----:B------:R-:W-:Y:S02]  /*85b0*/  ISETP.GE.AND P5, PT, R136, R131, PT ;  /* 0x000000838800720c */ /* 0x000fe40003fa6270 */
[----:B------:R-:W-:Y:S02]  /*85c0*/  FSEL R113, R26, -INF , P4 ;  /* 0xff8000001a717808 */ /* 0x000fe40002000000 */
[----:B------:R-:W-:Y:S01]  /*85d0*/  FSEL R86, R86, -INF , P3 ;  /* 0xff80000056567808 */ /* 0x000fe20001800000 */
[----:B-1----:R-:W-:Y:S01]  /*85e0*/  @!P2 FMUL R24, R24, R24 ;  /* 0x000000181818a220 */ /* 0x002fe20000400000 */
[----:B------:R-:W-:Y:S02]  /*85f0*/  ISETP.GE.AND P3, PT, R136, R133, PT ;  /* 0x000000858800720c */ /* 0x000fe40003f66270 */
[----:B------:R-:W-:-:S02]  /*8600*/  FSEL R83, R83, -INF , P5 ;  /* 0xff80000053537808 */ /* 0x000fc40002800000 */
[----:B------:R-:W-:Y:S02]  /*8610*/  FMNMX R6, R113, R8, !PT ;  /* 0x0000000871067209 */ /* 0x000fe40007800000 */
[----:B------:R-:W-:Y:S01]  /*8620*/  FSETP.GEU.AND P5, PT, R28, -126, PT ;  /* 0xc2fc00001c00780b */ /* 0x000fe20003fae000 */
[----:B--2---:R-:W-:Y:S01]  /*8630*/  @!P6 FMUL R11, R11, R11 ;  /* 0x0000000b0b0be220 */ /* 0x004fe20000400000 */
[----:B------:R-:W-:Y:S02]  /*8640*/  FSEL R87, R87, -INF , P3 ;  /* 0xff80000057577808 */ /* 0x000fe40001800000 */
[----:B------:R-:W-:Y:S02]  /*8650*/  FSETP.GEU.AND P3, PT, R32, -126, PT ;  /* 0xc2fc00002000780b */ /* 0x000fe40003f6e000 */
[----:B------:R-:W-:Y:S02]  /*8660*/  FMNMX R21, R27, R6, !PT ;  /* 0x000000061b157209 */ /* 0x000fe40007800000 */
[----:B------:R-:W-:-:S02]  /*8670*/  FSETP.GEU.AND P2, PT, R15, -126, PT ;  /* 0xc2fc00000f00780b */ /* 0x000fc40003f4e000 */
[----:B------:R-:W-:Y:S02]  /*8680*/  FMNMX R6, R30, R21, !PT ;  /* 0x000000151e067209 */ /* 0x000fe40007800000 */
[----:B------:R-:W-:Y:S01]  /*8690*/  FSETP.GEU.AND P4, PT, R13, -126, PT ;  /* 0xc2fc00000d00780b */ /* 0x000fe20003f8e000 */
[----:B------:R-:W-:Y:S01]  /*86a0*/  @!P5 FMUL R28, R28, 0.5 ;  /* 0x3f0000001c1cd820 */ /* 0x000fe20000400000 */
[----:B------:R-:W-:Y:S02]  /*86b0*/  FMNMX R21, R31, R6, !PT ;  /* 0x000000061f157209 */ /* 0x000fe40007800000 */
[----:B------:R-:W-:Y:S01]  /*86c0*/  FSETP.GEU.AND P6, PT, R12, -126, PT ;  /* 0xc2fc00000c00780b */ /* 0x000fe20003fce000 */
[----:B------:R-:W-:Y:S01]  /*86d0*/  @!P3 FMUL R32, R32, 0.5 ;  /* 0x3f0000002020b820 */ /* 0x000fe20000400000 */
[----:B------:R-:W-:Y:S01]  /*86e0*/  FMNMX R6, R34, R21, !PT ;  /* 0x0000001522067209 */ /* 0x000fe20007800000 */
[----:B------:R-:W1:Y:S01]  /*86f0*/  MUFU.EX2 R26, R28 ;  /* 0x0000001c001a7308 */ /* 0x000e620000000800 */
[----:B------:R-:W-:Y:S01]  /*8700*/  FFMA R21, R37, UR18, -R114 ;  /* 0x0000001225157c23 */ /* 0x000fe20008000872 */
[----:B------:R-:W-:Y:S01]  /*8710*/  @!P2 FMUL R15, R15, 0.5 ;  /* 0x3f0000000f0fa820 */ /* 0x000fe20000400000 */
[----:B------:R-:W-:-:S03]  /*8720*/  FMNMX R25, R35, R6, !PT ;  /* 0x0000000623197209 */ /* 0x000fc60007800000 */
[----:B------:R-:W-:Y:S01]  /*8730*/  @!P4 FMUL R13, R13, 0.5 ;  /* 0x3f0000000d0dc820 */ /* 0x000fe20000400000 */
[----:B------:R-:W-:Y:S01]  /*8740*/  FMNMX R6, R38, R25, !PT ;  /* 0x0000001926067209 */ /* 0x000fe20007800000 */
[----:B------:R-:W2:Y:S02]  /*8750*/  MUFU.EX2 R28, R32 ;  /* 0x00000020001c7308 */ /* 0x000ea40000000800 */
[----:B------:R-:W-:Y:S01]  /*8760*/  @!P6 FMUL R12, R12, 0.5 ;  /* 0x3f0000000c0ce820 */ /* 0x000fe20000400000 */
[----:B------:R-:W-:-:S04]  /*8770*/  FMNMX R25, R39, R6, !PT ;  /* 0x0000000627197209 */ /* 0x000fc80007800000 */
[----:B------:R-:W-:Y:S01]  /*8780*/  FMNMX R6, R42, R25, !PT ;  /* 0x000000192a067209 */ /* 0x000fe20007800000 */
[----:B------:R-:W-:Y:S01]  /*8790*/  FFMA R25, R41, UR18, -R114 ;  /* 0x0000001229197c23 */ /* 0x000fe20008000872 */
[----:B-1----:R-:W-:Y:S01]  /*87a0*/  @!P5 FMUL R26, R26, R26 ;  /* 0x0000001a1a1ad220 */ /* 0x002fe20000400000 */
[----:B------:R-:W1:Y:S01]  /*87b0*/  MUFU.EX2 R15, R15 ;  /* 0x0000000f000f7308 */ /* 0x000e620000000800 */
[----:B------:R-:W-:Y:S02]  /*87c0*/  FMNMX R29, R43, R6, !PT ;  /* 0x000000062b1d7209 */ /* 0x000fe40007800000 */
[----:B------:R-:W-:Y:S02]  /*87d0*/  FSETP.GEU.AND P5, PT, R21, -126, PT ;  /* 0xc2fc00001500780b */ /* 0x000fe40003fae000 */
[----:B------:R-:W-:Y:S01]  /*87e0*/  FMNMX R6, R46, R29, !PT ;  /* 0x0000001d2e067209 */ /* 0x000fe20007800000 */
[----:B--2---:R-:W-:Y:S01]  /*87f0*/  @!P3 FMUL R28, R28, R28 ;  /* 0x0000001c1c1cb220 */ /* 0x004fe20000400000 */
[----:B------:R-:W-:Y:S01]  /*8800*/  FSETP.GEU.AND P3, PT, R25, -126, PT ;  /* 0xc2fc00001900780b */ /* 0x000fe20003f6e000 */
[----:B------:R-:W2:Y:S01]  /*8810*/  MUFU.EX2 R13, R13 ;  /* 0x0000000d000d7308 */ /* 0x000ea20000000800 */
[----:B------:R-:W-:-:S04]  /*8820*/  FMNMX R29, R47, R6, !PT ;  /* 0x000000062f1d7209 */ /* 0x000fc80007800000 */
[----:B------:R-:W-:Y:S01]  /*8830*/  FMNMX R6, R50, R29, !PT ;  /* 0x0000001d32067209 */ /* 0x000fe20007800000 */
[----:B------:R-:W-:Y:S02]  /*8840*/  FFMA R29, R45, UR18, -R114 ;  /* 0x000000122d1d7c23 */ /* 0x000fe40008000872 */
[----:B------:R-:W-:Y:S01]  /*8850*/  @!P5 FMUL R21, R21, 0.5 ;  /* 0x3f0000001515d820 */ /* 0x000fe20000400000 */
[----:B------:R-:W3:Y:S01]  /*8860*/  MUFU.EX2 R12, R12 ;  /* 0x0000000c000c7308 */ /* 0x000ee20000000800 */
[----:B------:R-:W-:Y:S01]  /*8870*/  FMNMX R33, R51, R6, !PT ;  /* 0x0000000633217209 */ /* 0x000fe20007800000 */
[----:B-1----:R-:W-:Y:S01]  /*8880*/  @!P2 FMUL R15, R15, R15 ;  /* 0x0000000f0f0fa220 */ /* 0x002fe20000400000 */
[----:B------:R-:W-:Y:S01]  /*8890*/  FSETP.GEU.AND P2, PT, R14, -126, PT ;  /* 0xc2fc00000e00780b */ /* 0x000fe20003f4e000 */
[----:B------:R-:W-:Y:S01]  /*88a0*/  @!P3 FMUL R25, R25, 0.5 ;  /* 0x3f0000001919b820 */ /* 0x000fe20000400000 */
[----:B------:R-:W-:-:S03]  /*88b0*/  FMNMX R6, R54, R33, !PT ;  /* 0x0000002136067209 */ /* 0x000fc60007800000 */
[----:B------:R-:W1:Y:S01]  /*88c0*/  MUFU.EX2 R21, R21 ;  /* 0x0000001500157308 */ /* 0x000e620000000800 */
[----:B--2---:R-:W-:Y:S01]  /*88d0*/  @!P4 FMUL R13, R13, R13 ;  /* 0x0000000d0d0dc220 */ /* 0x004fe20000400000 */
[----:B------:R-:W-:Y:S02]  /*88e0*/  FSETP.GEU.AND P4, PT, R40, -126, PT ;  /* 0xc2fc00002800780b */ /* 0x000fe40003f8e000 */
[----:B------:R-:W-:-:S04]  /*88f0*/  FMNMX R33, R55, R6, !PT ;  /* 0x0000000637217209 */ /* 0x000fc80007800000 */
[----:B------:R-:W2:Y:S01]  /*8900*/  MUFU.EX2 R25, R25 ;  /* 0x0000001900197308 */ /* 0x000ea20000000800 */
[----:B---3--:R-:W-:Y:S01]  /*8910*/  @!P6 FMUL R12, R12, R12 ;  /* 0x0000000c0c0ce220 */ /* 0x008fe20000400000 */
[----:B------:R-:W-:Y:S01]  /*8920*/  FSETP.GEU.AND P6, PT, R29, -126, PT ;  /* 0xc2fc00001d00780b */ /* 0x000fe20003fce000 */
[----:B------:R-:W-:Y:S01]  /*8930*/  @!P2 FMUL R14, R14, 0.5 ;  /* 0x3f0000000e0ea820 */ /* 0x000fe20000400000 */
[----:B------:R-:W-:Y:S01]  /*8940*/  FMNMX R6, R58, R33, !PT ;  /* 0x000000213a067209 */ /* 0x000fe20007800000 */
[----:B------:R-:W-:Y:S02]  /*8950*/  FFMA R33, R49, UR18, -R114 ;  /* 0x0000001231217c23 */ /* 0x000fe40008000872 */
[----:B------:R-:W-:Y:S01]  /*8960*/  @!P4 FMUL R40, R40, 0.5 ;  /* 0x3f0000002828c820 */ /* 0x000fe20000400000 */
[----:B------:R-:W-:Y:S01]  /*8970*/  FMNMX R37, R59, R6, !PT ;  /* 0x000000063b257209 */ /* 0x000fe20007800000 */
[----:B-1----:R-:W-:Y:S01]  /*8980*/  @!P5 FMUL R21, R21, R21 ;  /* 0x000000151515d220 */ /* 0x002fe20000400000 */
[----:B------:R-:W1:Y:S01]  /*8990*/  MUFU.EX2 R14, R14 ;  /* 0x0000000e000e7308 */ /* 0x000e620000000800 */
[----:B------:R-:W-:-:S02]  /*89a0*/  FSETP.GEU.AND P5, PT, R36, -126, PT ;  /* 0xc2fc00002400780b */ /* 0x000fc40003fae000 */
[----:B------:R-:W-:Y:S02]  /*89b0*/  FMNMX R6, R62, R37, !PT ;  /* 0x000000253e067209 */ /* 0x000fe40007800000 */
[----:B------:R-:W-:Y:S01]  /*89c0*/  @!P6 FMUL R29, R29, 0.5 ;  /* 0x3f0000001d1de820 */ /* 0x000fe20000400000 */
[----:B--2---:R-:W-:Y:S02]  /*89d0*/  @!P3 FMUL R25, R25, R25 ;  /* 0x000000191919b220 */ /* 0x004fe40000400000 */
[----:B------:R2:W3:Y:S01]  /*89e0*/  MUFU.EX2 R32, R40 ;  /* 0x0000002800207308 */ /* 0x0004e20000000800 */
[----:B------:R-:W-:Y:S02]  /*89f0*/  FSETP.GEU.AND P3, PT, R20, -126, PT ;  /* 0xc2fc00001400780b */ /* 0x000fe40003f6e000 */
[----:B------:R-:W-:-:S03]  /*8a00*/  FMNMX R37, R63, R6, !PT ;  /* 0x000000063f257209 */ /* 0x000fc60007800000 */
[----:B------:R-:W-:Y:S01]  /*8a10*/  @!P5 FMUL R36, R36, 0.5 ;  /* 0x3f0000002424d820 */ /* 0x000fe20000400000 */
[----:B------:R-:W-:Y:S01]  /*8a20*/  FMNMX R6, R66, R37, !PT ;  /* 0x0000002542067209 */ /* 0x000fe20007800000 */
[----:B------:R-:W4:Y:S01]  /*8a30*/  MUFU.EX2 R29, R29 ;  /* 0x0000001d001d7308 */ /* 0x000f220000000800 */
[--C-:B------:R-:W-:Y:S01]  /*8a40*/  FFMA R37, R53, UR18, -R114.reuse ;  /* 0x0000001235257c23 */ /* 0x100fe20008000872 */
[----:B-1----:R-:W-:Y:S01]  /*8a50*/  @!P2 FMUL R14, R14, R14 ;  /* 0x0000000e0e0ea220 */ /* 0x002fe20000400000 */
[----:B------:R-:W-:Y:S01]  /*8a60*/  FMNMX R41, R67, R6, !PT ;  /* 0x0000000643297209 */ /* 0x000fe20007800000 */
[--C-:B--2---:R-:W-:Y:S01]  /*8a70*/  FFMA R40, R57, UR18, -R114.reuse ;  /* 0x0000001239287c23 */ /* 0x104fe20008000872 */
[--C-:B------:R-:W-:Y:S01]  /*8a80*/  FFMA R57, R72, UR18, -R114.reuse ;  /* 0x0000001248397c23 */ /* 0x100fe20008000872 */
[----:B------:R-:W-:Y:S01]  /*8a90*/  @!P3 FMUL R20, R20, 0.5 ;  /* 0x3f0000001414b820 */ /* 0x000fe20000400000 */
[----:B------:R-:W-:Y:S01]  /*8aa0*/  FMNMX R6, R70, R41, !PT ;  /* 0x0000002946067209 */ /* 0x000fe20007800000 */
[--C-:B------:R-:W-:Y:S01]  /*8ab0*/  FFMA R41, R56, UR18, -R114.reuse ;  /* 0x0000001238297c23 */ /* 0x100fe20008000872 */
[----:B---3--:R-:W-:Y:S01]  /*8ac0*/  @!P4 FMUL R32, R32, R32 ;  /* 0x000000202020c220 */ /* 0x008fe20000400000 */
[----:B------:R-:W-:Y:S01]  /*8ad0*/  FSETP.GEU.AND P4, PT, R33, -126, PT ;  /* 0xc2fc00002100780b */ /* 0x000fe20003f8e000 */
[----:B------:R-:W1:Y:S01]  /*8ae0*/  MUFU.EX2 R36, R36 ;  /* 0x0000002400247308 */ /* 0x000e620000000800 */
[----:B------:R-:W-:Y:S01]  /*8af0*/  FSETP.GEU.AND P2, PT, R37, -126, PT ;  /* 0xc2fc00002500780b */ /* 0x000fe20003f4e000 */
[--C-:B------:R-:W-:Y:S01]  /*8b00*/  FFMA R53, R68, UR18, -R114.reuse ;  /* 0x0000001244357c23 */ /* 0x100fe20008000872 */
[----:B------:R-:W-:Y:S01]  /*8b10*/  FMNMX R45, R71, R6, !PT ;  /* 0x00000006472d7209 */ /* 0x000fe20007800000 */
[--C-:B------:R-:W-:Y:S01]  /*8b20*/  FFMA R56, R73, UR18, -R114.reuse ;  /* 0x0000001249387c23 */ /* 0x100fe20008000872 */
[----:B------:R-:W-:Y:S01]  /*8b30*/  FFMA R68, R85, UR18, -R114 ;  /* 0x0000001255447c23 */ /* 0x000fe20008000872 */
[----:B----4-:R-:W-:Y:S01]  /*8b40*/  @!P6 FMUL R29, R29, R29 ;  /* 0x0000001d1d1de220 */ /* 0x010fe20000400000 */
[----:B------:R-:W-:Y:S01]  /*8b50*/  FSETP.GEU.AND P6, PT, R41, -126, PT ;  /* 0xc2fc00002900780b */ /* 0x000fe20003fce000 */
[----:B------:R-:W2:Y:S01]  /*8b60*/  MUFU.EX2 R20, R20 ;  /* 0x0000001400147308 */ /* 0x000ea20000000800 */
[----:B------:R-:W-:-:S03]  /*8b70*/  FMNMX R6, R74, R45, !PT ;  /* 0x0000002d4a067209 */ /* 0x000fc60007800000 */
[----:B------:R-:W-:Y:S01]  /*8b80*/  @!P4 FMUL R33, R33, 0.5 ;  /* 0x3f0000002121c820 */ /* 0x000fe20000400000 */
[----:B------:R-:W-:Y:S01]  /*8b90*/  FMNMX R45, R75, R6, !PT ;  /* 0x000000064b2d7209 */ /* 0x000fe20007800000 */
[----:B------:R-:W-:-:S03]  /*8ba0*/  @!P2 FMUL R37, R37, 0.5 ;  /* 0x3f0000002525a820 */ /* 0x000fc60000400000 */
[----:B------:R-:W-:Y:S01]  /*8bb0*/  FMNMX R6, R78, R45, !PT ;  /* 0x0000002d4e067209 */ /* 0x000fe20007800000 */
[----:B------:R-:W3:Y:S01]  /*8bc0*/  MUFU.EX2 R33, R33 ;  /* 0x0000002100217308 */ /* 0x000ee20000000800 */
[----:B-1----:R-:W-:Y:S01]  /*8bd0*/  @!P5 FMUL R36, R36, R36 ;  /* 0x000000242424d220 */ /* 0x002fe20000400000 */
[----:B------:R-:W-:Y:S01]  /*8be0*/  @!P6 FMUL R41, R41, 0.5 ;  /* 0x3f0000002929e820 */ /* 0x000fe20000400000 */
[----:B------:R-:W-:Y:S01]  /*8bf0*/  FMNMX R49, R79, R6, !PT ;  /* 0x000000064f317209 */ /* 0x000fe20007800000 */
[--C-:B------:R-:W-:Y:S01]  /*8c00*/  FFMA R45, R60, UR18, -R114.reuse ;  /* 0x000000123c2d7c23 */ /* 0x100fe20008000872 */
[----:B------:R-:W-:Y:S01]  /*8c10*/  FSETP.GEU.AND P5, PT, R40, -126, PT ;  /* 0xc2fc00002800780b */ /* 0x000fe20003fae000 */
[----:B------:R-:W-:Y:S01]  /*8c20*/  FFMA R60, R77, UR18, -R114 ;  /* 0x000000124d3c7c23 */ /* 0x000fe20008000872 */
[----:B--2---:R-:W-:Y:S01]  /*8c30*/  @!P3 FMUL R20, R20, R20 ;  /* 0x000000141414b220 */ /* 0x004fe20000400000 */
[----:B------:R-:W-:Y:S01]  /*8c40*/  FSETP.GEU.AND P3, PT, R44, -126, PT ;  /* 0xc2fc00002c00780b */ /* 0x000fe20003f6e000 */
[----:B------:R-:W1:Y:S01]  /*8c50*/  MUFU.EX2 R37, R37 ;  /* 0x0000002500257308 */ /* 0x000e620000000800 */
[----:B------:R-:W-:-:S04]  /*8c60*/  FMNMX R6, R82, R49, !PT ;  /* 0x0000003152067209 */ /* 0x000fc80007800000 */
[----:B------:R-:W-:-:S03]  /*8c70*/  FMNMX R49, R83, R6, !PT ;  /* 0x0000000653317209 */ /* 0x000fc60007800000 */
[----:B------:R-:W2:Y:S01]  /*8c80*/  MUFU.EX2 R41, R41 ;  /* 0x0000002900297308 */ /* 0x000ea20000000800 */
[----:B------:R-:W-:Y:S01]  /*8c90*/  FMNMX R6, R86, R49, !PT ;  /* 0x0000003156067209 */ /* 0x000fe20007800000 */
[--C-:B------:R-:W-:Y:S01]  /*8ca0*/  FFMA R49, R64, UR18, -R114.reuse ;  /* 0x0000001240317c23 */ /* 0x100fe20008000872 */
[----:B------:R-:W-:Y:S01]  /*8cb0*/  @!P5 FMUL R40, R40, 0.5 ;  /* 0x3f0000002828d820 */ /* 0x000fe20000400000 */
[----:B------:R-:W-:Y:S01]  /*8cc0*/  @!P3 FMUL R44, R44, 0.5 ;  /* 0x3f0000002c2cb820 */ /* 0x000fe20000400000 */
[----:B---3--:R-:W-:Y:S01]  /*8cd0*/  @!P4 FMUL R33, R33, R33 ;  /* 0x000000212121c220 */ /* 0x008fe20000400000 */
[----:B------:R-:W-:Y:S01]  /*8ce0*/  FSETP.GEU.AND P4, PT, R45, -126, PT ;  /* 0xc2fc00002d00780b */ /* 0x000fe20003f8e000 */
[----:B------:R-:W-:Y:S01]  /*8cf0*/  FFMA R64, R81, UR18, -R114 ;  /* 0x0000001251407c23 */ /* 0x000fe20008000872 */
[----:B------:R-:W-:Y:S01]  /*8d00*/  FMNMX R6, R87, R6, !PT ;  /* 0x0000000657067209 */ /* 0x000fe20007800000 */
[----:B-1----:R-:W-:Y:S01]  /*8d10*/  @!P2 FMUL R37, R37, R37 ;  /* 0x000000252525a220 */ /* 0x002fe20000400000 */
[----:B------:R-:W-:Y:S01]  /*8d20*/  FSETP.GEU.AND P2, PT, R49, -126, PT ;  /* 0xc2fc00003100780b */ /* 0x000fe20003f4e000 */
[----:B------:R-:W1:Y:S02]  /*8d30*/  MUFU.EX2 R44, R44 ;  /* 0x0000002c002c7308 */ /* 0x000e640000000800 */
[----:B------:R-:W3:Y:S01]  /*8d40*/  SHFL.BFLY PT, R61, R6, 0x1, 0x1f ;  /* 0x0c201f00063d7f89 */ /* 0x000ee200000e0000 */
[----:B--2---:R-:W-:Y:S01]  /*8d50*/  @!P6 FMUL R41, R41, R41 ;  /* 0x000000292929e220 */ /* 0x004fe20000400000 */
[----:B------:R-:W-:-:S04]  /*8d60*/  FSETP.GEU.AND P6, PT, R48, -126, PT ;  /* 0xc2fc00003000780b */ /* 0x000fc80003fce000 */
[----:B------:R-:W2:Y:S01]  /*8d70*/  MUFU.EX2 R40, R40 ;  /* 0x0000002800287308 */ /* 0x000ea20000000800 */
[----:B------:R-:W-:-:S03]  /*8d80*/  @!P4 FMUL R45, R45, 0.5 ;  /* 0x3f0000002d2dc820 */ /* 0x000fc60000400000 */
[----:B------:R-:W-:-:S04]  /*8d90*/  @!P2 FMUL R49, R49, 0.5 ;  /* 0x3f0000003131a820 */ /* 0x000fc80000400000 */
[----:B------:R-:W4:Y:S01]  /*8da0*/  MUFU.EX2 R45, R45 ;  /* 0x0000002d002d7308 */ /* 0x000f220000000800 */
[----:B-1----:R-:W-:Y:S01]  /*8db0*/  @!P3 FMUL R44, R44, R44 ;  /* 0x0000002c2c2cb220 */ /* 0x002fe20000400000 */
[----:B------:R-:W-:Y:S01]  /*8dc0*/  FSETP.GEU.AND P3, PT, R57, -126, PT ;  /* 0xc2fc00003900780b */ /* 0x000fe20003f6e000 */
[----:B------:R-:W-:-:S05]  /*8dd0*/  @!P6 FMUL R48, R48, 0.5 ;  /* 0x3f0000003030e820 */ /* 0x000fca0000400000 */
[----:B------:R-:W1:Y:S01]  /*8de0*/  MUFU.EX2 R49, R49 ;  /* 0x0000003100317308 */ /* 0x000e620000000800 */
[----:B--2---:R-:W-:Y:S01]  /*8df0*/  @!P5 FMUL R40, R40, R40 ;  /* 0x000000282828d220 */ /* 0x004fe20000400000 */
[----:B------:R-:W-:Y:S02]  /*8e00*/  FSETP.GEU.AND P5, PT, R53, -126, PT ;  /* 0xc2fc00003500780b */ /* 0x000fe40003fae000 */
[----:B---3--:R-:W-:Y:S01]  /*8e10*/  FMNMX R6, R6, R61, !PT ;  /* 0x0000003d06067209 */ /* 0x008fe20007800000 */
[----:B------:R-:W-:Y:S02]  /*8e20*/  FFMA R61, R76, UR18, -R114 ;  /* 0x000000124c3d7c23 */ /* 0x000fe40008000872 */
[----:B------:R-:W-:Y:S01]  /*8e30*/  @!P3 FMUL R57, R57, 0.5 ;  /* 0x3f0000003939b820 */ /* 0x000fe20000400000 */
[----:B------:R-:W2:Y:S01]  /*8e40*/  MUFU.EX2 R48, R48 ;  /* 0x0000003000307308 */ /* 0x000ea20000000800 */
[----:B----4-:R-:W-:Y:S01]  /*8e50*/  @!P4 FMUL R45, R45, R45 ;  /* 0x0000002d2d2dc220 */ /* 0x010fe20000400000 */
[----:B------:R-:W-:Y:S01]  /*8e60*/  FSETP.GEU.AND P4, PT, R52, -126, PT ;  /* 0xc2fc00003400780b */ /* 0x000fe20003f8e000 */
[----:B------:R-:W3:Y:S04]  /*8e70*/  SHFL.BFLY PT, R69, R6, 0x2, 0x1f ;  /* 0x0c401f0006457f89 */ /* 0x000ee800000e0000 */
[----:B------:R-:W-:Y:S01]  /*8e80*/  @!P5 FMUL R53, R53, 0.5 ;  /* 0x3f0000003535d820 */ /* 0x000fe20000400000 */
[----:B------:R-:W4:Y:S01]  /*8e90*/  MUFU.EX2 R57, R57 ;  /* 0x0000003900397308 */ /* 0x000f220000000800 */
[----:B-1----:R-:W-:Y:S01]  /*8ea0*/  @!P2 FMUL R49, R49, R49 ;  /* 0x000000313131a220 */ /* 0x002fe20000400000 */
[----:B------:R-:W-:-:S03]  /*8eb0*/  FSETP.GEU.AND P2, PT, R56, -126, PT ;  /* 0xc2fc00003800780b */ /* 0x000fc60003f4e000 */
[----:B------:R-:W-:Y:S01]  /*8ec0*/  FADD R9, R28, R49 ;  /* 0x000000311c097221 */ /* 0x000fe20000000000 */
[----:B------:R-:W-:Y:S01]  /*8ed0*/  F2FP.BF16.F32.PACK_AB R28, R15, R28 ;  /* 0x0000001c0f1c723e */ /* 0x000fe200000010ff */
[----:B------:R-:W-:Y:S01]  /*8ee0*/  @!P4 FMUL R52, R52, 0.5 ;  /* 0x3f0000003434c820 */ /* 0x000fe20000400000 */
[----:B------:R-:W1:Y:S01]  /*8ef0*/  MUFU.EX2 R53, R53 ;  /* 0x0000003500357308 */ /* 0x000e620000000800 */
[----:B--2---:R-:W-:Y:S01]  /*8f00*/  @!P6 FMUL R48, R48, R48 ;  /* 0x000000303030e220 */ /* 0x004fe20000400000 */
[----:B------:R-:W-:-:S05]  /*8f10*/  FSETP.GEU.AND P6, PT, R61, -126, PT ;  /* 0xc2fc00003d00780b */ /* 0x000fca0003fce000 */
[----:B------:R-:W-:Y:S01]  /*8f20*/  @!P2 FMUL R56, R56, 0.5 ;  /* 0x3f0000003838a820 */ /* 0x000fe20000400000 */
[----:B------:R-:W2:Y:S01]  /*8f30*/  MUFU.EX2 R52, R52 ;  /* 0x0000003400347308 */ /* 0x000ea20000000800 */
[----:B----4-:R-:W-:Y:S01]  /*8f40*/  @!P3 FMUL R57, R57, R57 ;  /* 0x000000393939b220 */ /* 0x010fe20000400000 */
[----:B------:R-:W-:Y:S02]  /*8f50*/  FSETP.GEU.AND P3, PT, R64, -126, PT ;  /* 0xc2fc00004000780b */ /* 0x000fe40003f6e000 */
[----:B---3--:R-:W-:Y:S01]  /*8f60*/  FMNMX R6, R6, R69, !PT ;  /* 0x0000004506067209 */ /* 0x008fe20007800000 */
[----:B------:R-:W-:Y:S02]  /*8f70*/  FFMA R69, R84, UR18, -R114 ;  /* 0x0000001254457c23 */ /* 0x000fe40008000872 */
[----:B------:R-:W-:Y:S01]  /*8f80*/  @!P6 FMUL R61, R61, 0.5 ;  /* 0x3f0000003d3de820 */ /* 0x000fe20000400000 */
[----:B------:R-:W3:Y:S01]  /*8f90*/  MUFU.EX2 R56, R56 ;  /* 0x0000003800387308 */ /* 0x000ee20000000800 */
[----:B-1----:R-:W-:Y:S01]  /*8fa0*/  @!P5 FMUL R53, R53, R53 ;  /* 0x000000353535d220 */ /* 0x002fe20000400000 */
[----:B------:R-:W-:-:S05]  /*8fb0*/  FSETP.GEU.AND P5, PT, R60, -126, PT ;  /* 0xc2fc00003c00780b */ /* 0x000fca0003fae000 */
[----:B------:R-:W-:Y:S01]  /*8fc0*/  @!P3 FMUL R64, R64, 0.5 ;  /* 0x3f0000004040b820 */ /* 0x000fe20000400000 */
[----:B------:R-:W1:Y:S01]  /*8fd0*/  MUFU.EX2 R61, R61 ;  /* 0x0000003d003d7308 */ /* 0x000e620000000800 */
[----:B--2---:R-:W-:Y:S01]  /*8fe0*/  @!P4 FMUL R52, R52, R52 ;  /* 0x000000343434c220 */ /* 0x004fe20000400000 */
[----:B------:R-:W-:-:S05]  /*8ff0*/  FSETP.GEU.AND P4, PT, R65, -126, PT ;  /* 0xc2fc00004100780b */ /* 0x000fca0003f8e000 */
[----:B------:R-:W-:Y:S01]  /*9000*/  @!P5 FMUL R60, R60, 0.5 ;  /* 0x3f0000003c3cd820 */ /* 0x000fe20000400000 */
[----:B------:R-:W2:Y:S01]  /*9010*/  MUFU.EX2 R64, R64 ;  /* 0x0000004000407308 */ /* 0x000ea20000000800 */
[----:B---3--:R-:W-:Y:S01]  /*9020*/  @!P2 FMUL R56, R56, R56 ;  /* 0x000000383838a220 */ /* 0x008fe20000400000 */
[----:B------:R-:W-:-:S04]  /*9030*/  FSETP.NEU.AND P2, PT, R6, -INF , PT ;  /* 0xff8000000600780b */ /* 0x000fc80003f4d000 */
[----:B------:R-:W-:Y:S01]  /*9040*/  FSEL R73, R6, RZ, P2 ;  /* 0x000000ff06497208 */ /* 0x000fe20001000000 */
[----:B------:R-:W-:Y:S01]  /*9050*/  @!P4 FMUL R65, R65, 0.5 ;  /* 0x3f0000004141c820 */ /* 0x000fe20000400000 */
[----:B------:R-:W3:Y:S01]  /*9060*/  MUFU.EX2 R60, R60 ;  /* 0x0000003c003c7308 */ /* 0x000ee20000000800 */
[----:B-1----:R-:W-:Y:S01]  /*9070*/  @!P6 FMUL R61, R61, R61 ;  /* 0x0000003d3d3de220 */ /* 0x002fe20000400000 */
[----:B------:R-:W-:Y:S01]  /*9080*/  FSETP.GEU.AND P6, PT, R68, -126, PT ;  /* 0xc2fc00004400780b */ /* 0x000fe20003fce000 */
[----:B------:R-:W-:Y:S01]  /*9090*/  FMUL R116, R73, UR18 ;  /* 0x0000001249747c20 */ /* 0x000fe20008400000 */
[----:B------:R-:W-:-:S03]  /*90a0*/  FSETP.GEU.AND P2, PT, R69, -126, PT ;  /* 0xc2fc00004500780b */ /* 0x000fc60003f4e000 */
[--C-:B------:R-:W-:Y:S01]  /*90b0*/  FFMA R30, R30, UR18, -R116.reuse ;  /* 0x000000121e1e7c23 */ /* 0x100fe20008000874 */
[--C-:B------:R-:W-:Y:S01]  /*90c0*/  FFMA R113, R113, UR18, -R116.reuse ;  /* 0x0000001271717c23 */ /* 0x100fe20008000874 */
[----:B--2---:R-:W-:Y:S01]  /*90d0*/  @!P3 FMUL R64, R64, R64 ;  /* 0x000000404040b220 */ /* 0x004fe20000400000 */
[----:B------:R-:W1:Y:S01]  /*90e0*/  MUFU.EX2 R65, R65 ;  /* 0x0000004100417308 */ /* 0x000e620000000800 */
[--C-:B------:R-:W-:Y:S01]  /*90f0*/  FFMA R72, R27, UR18, -R116.reuse ;  /* 0x000000121b487c23 */ /* 0x100fe20008000874 */
[----:B------:R-:W-:Y:S01]  /*9100*/  FSETP.GEU.AND P3, PT, R30, -126, PT ;  /* 0xc2fc00001e00780b */ /* 0x000fe20003f6e000 */
        /* <DEDUP_REMOVED lines=10> */
[--C-:B------:R-:W-:Y:S01]  /*91b0*/  FFMA R114, R43, UR18, -R116.reuse ;  /* 0x000000122b727c23 */ /* 0x100fe20008000874 */
[--C-:B------:R-:W-:Y:S01]  /*91c0*/  FFMA R42, R42, UR18, -R116.reuse ;  /* 0x000000122a2a7c23 */ /* 0x100fe20008000874 */
[----:B------:R-:W-:Y:S01]  /*91d0*/  @!P3 FMUL R30, R30, 0.5 ;  /* 0x3f0000001e1eb820 */ /* 0x000fe20000400000 */
[--C-:B------:R-:W-:Y:S01]  /*91e0*/  FFMA R50, R50, UR18, -R116.reuse ;  /* 0x0000001232327c23 */ /* 0x100fe20008000874 */
[----:B-1----:R-:W-:Y:S01]  /*91f0*/  @!P4 FMUL R65, R65, R65 ;  /* 0x000000414141c220 */ /* 0x002fe20000400000 */
[----:B------:R-:W-:Y:S01]  /*9200*/  FSETP.GEU.AND P4, PT, R72, -126, PT ;  /* 0xc2fc00004800780b */ /* 0x000fe20003f8e000 */
[----:B------:R-:W1:Y:S01]  /*9210*/  MUFU.EX2 R69, R69 ;  /* 0x0000004500457308 */ /* 0x000e620000000800 */
[--C-:B------:R-:W-:Y:S01]  /*9220*/  FFMA R46, R46, UR18, -R116.reuse ;  /* 0x000000122e2e7c23 */ /* 0x100fe20008000874 */
[----:B------:R-:W-:Y:S01]  /*9230*/  @!P5 FMUL R113, R113, 0.5 ;  /* 0x3f0000007171d820 */ /* 0x000fe20000400000 */
[--C-:B------:R-:W-:Y:S01]  /*9240*/  FFMA R47, R47, UR18, -R116.reuse ;  /* 0x000000122f2f7c23 */ /* 0x100fe20008000874 */
[--C-:B------:R-:W-:Y:S01]  /*9250*/  FFMA R54, R54, UR18, -R116.reuse ;  /* 0x0000001236367c23 */ /* 0x100fe20008000874 */
[--C-:B------:R-:W-:Y:S01]  /*9260*/  FFMA R51, R51, UR18, -R116.reuse ;  /* 0x0000001233337c23 */ /* 0x100fe20008000874 */
[--C-:B------:R-:W-:Y:S01]  /*9270*/  FFMA R59, R59, UR18, -R116.reuse ;  /* 0x000000123b3b7c23 */ /* 0x100fe20008000874 */
[--C-:B------:R-:W-:Y:S01]  /*9280*/  FFMA R55, R55, UR18, -R116.reuse ;  /* 0x0000001237377c23 */ /* 0x100fe20008000874 */
[----:B------:R3:W4:Y:S01]  /*9290*/  MUFU.EX2 R31, R30 ;  /* 0x0000001e001f7308 */ /* 0x0007220000000800 */
[----:B--2---:R-:W-:Y:S01]  /*92a0*/  @!P6 FMUL R68, R68, R68 ;  /* 0x000000444444e220 */ /* 0x004fe20000400000 */
[----:B------:R-:W-:Y:S01]  /*92b0*/  FSETP.GEU.AND P6, PT, R34, -126, PT ;  /* 0xc2fc00002200780b */ /* 0x000fe20003fce000 */
[--C-:B------:R-:W-:Y:S01]  /*92c0*/  FFMA R83, R83, UR18, -R116.reuse ;  /* 0x0000001253537c23 */ /* 0x100fe20008000874 */
[----:B------:R-:W-:Y:S01]  /*92d0*/  @!P4 FMUL R72, R72, 0.5 ;  /* 0x3f0000004848c820 */ /* 0x000fe20000400000 */
[----:B------:R-:W-:-:S03]  /*92e0*/  FFMA R79, R79, UR18, -R116 ;  /* 0x000000124f4f7c23 */ /* 0x000fc60008000874 */
[----:B------:R-:W2:Y:S01]  /*92f0*/  MUFU.EX2 R27, R113 ;  /* 0x00000071001b7308 */ /* 0x000ea20000000800 */
[----:B-1----:R-:W-:Y:S01]  /*9300*/  @!P2 FMUL R69, R69, R69 ;  /* 0x000000454545a220 */ /* 0x002fe20000400000 */
[----:B------:R-:W-:Y:S01]  /*9310*/  FSETP.GEU.AND P2, PT, R76, -126, PT ;  /* 0xc2fc00004c00780b */ /* 0x000fe20003f4e000 */
[----:B---3--:R-:W-:-:S04]  /*9320*/  FFMA R30, R58, UR18, -R116 ;  /* 0x000000123a1e7c23 */ /* 0x008fc80008000874 */
[----:B------:R-:W-:Y:S01]  /*9330*/  @!P6 FMUL R34, R34, 0.5 ;  /* 0x3f0000002222e820 */ /* 0x000fe20000400000 */
[----:B------:R-:W1:Y:S01]  /*9340*/  MUFU.EX2 R72, R72 ;  /* 0x0000004800487308 */ /* 0x000e620000000800 */
[----:B----4-:R-:W-:Y:S01]  /*9350*/  @!P3 FMUL R31, R31, R31 ;  /* 0x0000001f1f1fb220 */ /* 0x010fe20000400000 */
[----:B------:R-:W-:-:S05]  /*9360*/  FSETP.GEU.AND P3, PT, R84, -126, PT ;  /* 0xc2fc00005400780b */ /* 0x000fca0003f6e000 */
[----:B------:R-:W-:Y:S01]  /*9370*/  @!P2 FMUL R76, R76, 0.5 ;  /* 0x3f0000004c4ca820 */ /* 0x000fe20000400000 */
[----:B------:R3:W4:Y:S01]  /*9380*/  MUFU.EX2 R35, R34 ;  /* 0x0000002200237308 */ /* 0x0007220000000800 */
[----:B--2---:R-:W-:Y:S01]  /*9390*/  @!P5 FMUL R27, R27, R27 ;  /* 0x0000001b1b1bd220 */ /* 0x004fe20000400000 */
[----:B------:R-:W-:-:S05]  /*93a0*/  FSETP.GEU.AND P5, PT, R80, -126, PT ;  /* 0xc2fc00005000780b */ /* 0x000fca0003fae000 */
[----:B------:R-:W-:Y:S01]  /*93b0*/  @!P3 FMUL R84, R84, 0.5 ;  /* 0x3f0000005454b820 */ /* 0x000fe20000400000 */
        /* <DEDUP_REMOVED lines=37> */
[----:B-----5:R-:W-:Y:S01]  /*9610*/  @!P3 FMUL R81, R81, R81 ;  /* 0x000000515151b220 */ /* 0x020fe20000400000 */
[----:B------:R-:W-:Y:S01]  /*9620*/  FSETP.GEU.AND P3, PT, R59, -126, PT ;  /* 0xc2fc00003b00780b */ /* 0x000fe20003f6e000 */
[----:B-1----:R-:W-:-:S04]  /*9630*/  FFMA R46, R70, UR18, -R116 ;  /* 0x00000012462e7c23 */ /* 0x002fc80008000874 */
[----:B------:R-:W-:Y:S01]  /*9640*/  @!P2 FMUL R51, R51, 0.5 ;  /* 0x3f0000003333a820 */ /* 0x000fe20000400000 */
[----:B------:R1:W5:Y:S01]  /*9650*/  MUFU.EX2 R58, R54 ;  /* 0x00000036003a7308 */ /* 0x0003620000000800 */
[----:B--2---:R-:W-:Y:S01]  /*9660*/  @!P5 FMUL R77, R77, R77 ;  /* 0x0000004d4d4dd220 */ /* 0x004fe20000400000 */
[----:B------:R-:W-:Y:S01]  /*9670*/  FSETP.GEU.AND P5, PT, R55, -126, PT ;  /* 0xc2fc00003700780b */ /* 0x000fe20003fae000 */
[----:B---3--:R-:W-:-:S04]  /*9680*/  FFMA R47, R74, UR18, -R116 ;  /* 0x000000124a2f7c23 */ /* 0x008fc80008000874 */
[----:B------:R-:W-:Y:S01]  /*9690*/  @!P3 FMUL R59, R59, 0.5 ;  /* 0x3f0000003b3bb820 */ /* 0x000fe20000400000 */
[----:B------:R2:W3:Y:S01]  /*96a0*/  MUFU.EX2 R120, R51 ;  /* 0x0000003300787308 */ /* 0x0004e20000000800 */
[----:B----4-:R-:W-:Y:S01]  /*96b0*/  @!P4 FMUL R118, R118, R118 ;  /* 0x000000767676c220 */ /* 0x010fe20000400000 */
[----:B------:R-:W-:Y:S01]  /*96c0*/  FSETP.GEU.AND P4, PT, R30, -126, PT ;  /* 0xc2fc00001e00780b */ /* 0x000fe20003f8e000 */
[----:B-1----:R-:W-:Y:S01]  /*96d0*/  FADD R54, -R73, R8 ;  /* 0x0000000849367221 */ /* 0x002fe20000000100 */
[----:B------:R-:W-:Y:S01]  /*96e0*/  FADD R8, R24, R41 ;  /* 0x0000002918087221 */ /* 0x000fe20000000000 */
[----:B------:R-:W-:Y:S02]  /*96f0*/  F2FP.BF16.F32.PACK_AB R24, R11, R24 ;  /* 0x000000180b18723e */ /* 0x000fe400000010ff */
[----:B------:R-:W-:Y:S01]  /*9700*/  @!P5 FMUL R55, R55, 0.5 ;  /* 0x3f0000003737d820 */ /* 0x000fe20000400000 */
[----:B------:R-:W1:Y:S01]  /*9710*/  MUFU.EX2 R63, R59 ;  /* 0x0000003b003f7308 */ /* 0x000e620000000800 */
[----:B-----5:R-:W-:Y:S01]  /*9720*/  @!P6 FMUL R58, R58, R58 ;  /* 0x0000003a3a3ae220 */ /* 0x020fe20000400000 */
[----:B------:R-:W-:Y:S01]  /*9730*/  FSETP.GEU.AND P6, PT, R38, -126, PT ;  /* 0xc2fc00002600780b */ /* 0x000fe20003fce000 */
[----:B------:R-:W-:Y:S01]  /*9740*/  FMUL R54, R54, UR18 ;  /* 0x0000001236367c20 */ /* 0x000fe20008400000 */
[----:B--2---:R-:W-:-:S03]  /*9750*/  FADD R51, R37, R68 ;  /* 0x0000004425337221 */ /* 0x004fc60000000000 */
[----:B------:R-:W-:Y:S01]  /*9760*/  @!P4 FMUL R30, R30, 0.5 ;  /* 0x3f0000001e1ec820 */ /* 0x000fe20000400000 */
[----:B------:R-:W2:Y:S01]  /*9770*/  MUFU.EX2 R85, R55 ;  /* 0x0000003700557308 */ /* 0x000ea20000000800 */
[----:B---3--:R-:W-:Y:S01]  /*9780*/  @!P2 FMUL R120, R120, R120 ;  /* 0x000000787878a220 */ /* 0x008fe20000400000 */
[----:B------:R-:W-:-:S05]  /*9790*/  FSETP.GEU.AND P2, PT, R34, -126, PT ;  /* 0xc2fc00002200780b */ /* 0x000fca0003f4e000 */
[----:B------:R-:W-:Y:S01]  /*97a0*/  @!P6 FMUL R38, R38, 0.5 ;  /* 0x3f0000002626e820 */ /* 0x000fe20000400000 */
[----:B------:R3:W4:Y:S01]  /*97b0*/  MUFU.EX2 R62, R30 ;  /* 0x0000001e003e7308 */ /* 0x0007220000000800 */
[----:B-1----:R-:W-:Y:S01]  /*97c0*/  @!P3 FMUL R63, R63, R63 ;  /* 0x0000003f3f3fb220 */ /* 0x002fe20000400000 */
[----:B------:R-:W-:-:S05]  /*97d0*/  FSETP.GEU.AND P3, PT, R46, -126, PT ;  /* 0xc2fc00002e00780b */ /* 0x000fca0003f6e000 */
[----:B------:R-:W-:Y:S01]  /*97e0*/  @!P2 FMUL R34, R34, 0.5 ;  /* 0x3f0000002222a820 */ /* 0x000fe20000400000 */
[----:B--2---:R-:W-:Y:S01]  /*97f0*/  @!P5 FMUL R85, R85, R85 ;  /* 0x000000555555d220 */ /* 0x004fe20000400000 */
[----:B---3--:R-:W-:Y:S01]  /*9800*/  FFMA R30, R67, UR18, -R116 ;  /* 0x00000012431e7c23 */ /* 0x008fe20008000874 */
[----:B------:R-:W-:Y:S01]  /*9810*/  FSETP.GEU.AND P5, PT, R42, -126, PT ;  /* 0xc2fc00002a00780b */ /* 0x000fe20003fae000 */
[----:B------:R1:W2:Y:S04]  /*9820*/  MUFU.EX2 R67, R38 ;  /* 0x0000002600437308 */ /* 0x0002a80000000800 */
[----:B------:R-:W-:Y:S01]  /*9830*/  @!P3 FMUL R46, R46, 0.5 ;  /* 0x3f0000002e2eb820 */ /* 0x000fe20000400000 */
[----:B----4-:R-:W-:Y:S01]  /*9840*/  @!P4 FMUL R62, R62, R62 ;  /* 0x0000003e3e3ec220 */ /* 0x010fe20000400000 */
[----:B------:R-:W-:-:S02]  /*9850*/  FSETP.GEU.AND P4, PT, R30, -126, PT ;  /* 0xc2fc00001e00780b */ /* 0x000fc40003f8e000 */
[----:B------:R3:W4:Y:S01]  /*9860*/  MUFU.EX2 R66, R34 ;  /* 0x0000002200427308 */ /* 0x0007220000000800 */
[----:B-1----:R-:W-:-:S03]  /*9870*/  FFMA R38, R75, UR18, -R116 ;  /* 0x000000124b267c23 */ /* 0x002fc60008000874 */
[----:B------:R-:W-:-:S04]  /*9880*/  @!P5 FMUL R42, R42, 0.5 ;  /* 0x3f0000002a2ad820 */ /* 0x000fc80000400000 */
[----:B------:R1:W5:Y:S01]  /*9890*/  MUFU.EX2 R74, R46 ;  /* 0x0000002e004a7308 */ /* 0x0003620000000800 */
[----:B--2---:R-:W-:Y:S01]  /*98a0*/  @!P6 FMUL R67, R67, R67 ;  /* 0x000000434343e220 */ /* 0x004fe20000400000 */
[----:B------:R-:W-:Y:S01]  /*98b0*/  FSETP.GEU.AND P6, PT, R47, -126, PT ;  /* 0xc2fc00002f00780b */ /* 0x000fe20003fce000 */
[----:B---3--:R-:W-:Y:S01]  /*98c0*/  FFMA R34, R71, UR18, -R116 ;  /* 0x0000001247227c23 */ /* 0x008fe20008000874 */
[----:B------:R-:W-:-:S04]  /*98d0*/  @!P4 FMUL R30, R30, 0.5 ;  /* 0x3f0000001e1ec820 */ /* 0x000fc80000400000 */
        /* <DEDUP_REMOVED lines=8> */
[--C-:B--2---:R-:W-:Y:S01]  /*9960*/  FFMA R42, R78, UR18, -R116.reuse ;  /* 0x000000124e2a7c23 */ /* 0x104fe20008000874 */
[----:B------:R-:W-:-:S04]  /*9970*/  FFMA R116, R87, UR18, -R116 ;  /* 0x0000001257747c23 */ /* 0x000fc80008000874 */
[----:B------:R2:W5:Y:S01]  /*9980*/  MUFU.EX2 R78, R47 ;  /* 0x0000002f004e7308 */ /* 0x0005620000000800 */
[----:B---3--:R-:W-:Y:S01]  /*9990*/  @!P5 FMUL R70, R70, R70 ;  /* 0x000000464646d220 */ /* 0x008fe20000400000 */
[----:B------:R-:W-:Y:S01]  /*99a0*/  FSETP.GEU.AND P5, PT, R38, -126, PT ;  /* 0xc2fc00002600780b */ /* 0x000fe20003fae000 */
[----:B------:R-:W-:Y:S01]  /*99b0*/  @!P2 FMUL R34, R34, 0.5 ;  /* 0x3f0000002222a820 */ /* 0x000fe20000400000 */
[----:B-1----:R-:W-:Y:S01]  /*99c0*/  FADD R30, R36, R65 ;  /* 0x00000041241e7221 */ /* 0x002fe20000000000 */
[----:B------:R-:W-:Y:S02]  /*99d0*/  F2FP.BF16.F32.PACK_AB R36, R33, R36 ;  /* 0x000000242124723e */ /* 0x000fe400000010ff */
[----:B------:R-:W-:Y:S01]  /*99e0*/  @!P3 FMUL R46, R46, 0.5 ;  /* 0x3f0000002e2eb820 */ /* 0x000fe20000400000 */
[----:B------:R1:W3:Y:S01]  /*99f0*/  MUFU.EX2 R75, R34 ;  /* 0x00000022004b7308 */ /* 0x0002e20000000800 */
[----:B----4-:R-:W-:Y:S01]  /*9a00*/  @!P4 FMUL R71, R71, R71 ;  /* 0x000000474747c220 */ /* 0x010fe20000400000 */
[----:B------:R-:W-:Y:S01]  /*9a10*/  FSETP.GEU.AND P4, PT, R42, -126, PT ;  /* 0xc2fc00002a00780b */ /* 0x000fe20003f8e000 */
[----:B--2---:R-:W-:Y:S01]  /*9a20*/  FADD R47, R32, R57 ;  /* 0x00000039202f7221 */ /* 0x004fe20000000000 */
[----:B------:R-:W-:Y:S01]  /*9a30*/  FADD R55, R9, R30 ;  /* 0x0000001e09377221 */ /* 0x000fe20000000000 */
[----:B------:R-:W-:Y:S01]  /*9a40*/  FADD R9, R25, R56 ;  /* 0x0000003819097221 */ /* 0x000fe20000000000 */
[----:B------:R-:W-:Y:S01]  /*9a50*/  FADD R30, R33, R64 ;  /* 0x00000040211e7221 */ /* 0x000fe20000000000 */
[----:B------:R-:W-:Y:S01]  /*9a60*/  @!P5 FMUL R38, R38, 0.5 ;  /* 0x3f0000002626d820 */ /* 0x000fe20000400000 */
[----:B------:R-:W2:Y:S01]  /*9a70*/  MUFU.EX2 R86, R46 ;  /* 0x0000002e00567308 */ /* 0x000ea20000000800 */
[----:B-----5:R-:W-:Y:S01]  /*9a80*/  @!P6 FMUL R78, R78, R78 ;  /* 0x0000004e4e4ee220 */ /* 0x020fe20000400000 */
[----:B------:R-:W-:Y:S01]  /*9a90*/  FSETP.GEU.AND P6, PT, R83, -126, PT ;  /* 0xc2fc00005300780b */ /* 0x000fe20003fce000 */
[----:B-1----:R-:W-:Y:S01]  /*9aa0*/  FADD R34, R20, R69 ;  /* 0x0000004514227221 */ /* 0x002fe20000000000 */
[----:B------:R-:W-:-:S02]  /*9ab0*/  F2FP.BF16.F32.PACK_AB R32, R25, R32 ;  /* 0x000000201920723e */ /* 0x000fc400000010ff */
[----:B------:R-:W-:Y:S01]  /*9ac0*/  F2FP.BF16.F32.PACK_AB R25, R72, R27 ;  /* 0x0000001b4819723e */ /* 0x000fe200000010ff */
[----:B------:R-:W-:Y:S01]  /*9ad0*/  @!P4 FMUL R42, R42, 0.5 ;  /* 0x3f0000002a2ac820 */ /* 0x000fe20000400000 */
[----:B------:R1:W4:Y:S01]  /*9ae0*/  MUFU.EX2 R73, R38 ;  /* 0x0000002600497308 */ /* 0x0003220000000800 */
[----:B---3--:R-:W-:Y:S01]  /*9af0*/  @!P2 FMUL R75, R75, R75 ;  /* 0x0000004b4b4ba220 */ /* 0x008fe20000400000 */
[----:B------:R-:W-:Y:S02]  /*9b00*/  FSETP.GEU.AND P2, PT, R79, -126, PT ;  /* 0xc2fc00004f00780b */ /* 0x000fe40003f4e000 */
[----:B------:R-:W-:-:S03]  /*9b10*/  F2FP.BF16.F32.PACK_AB R33, R114, R43 ;  /* 0x0000002b7221723e */ /* 0x000fc600000010ff */
[----:B------:R-:W-:Y:S01]  /*9b20*/  @!P6 FMUL R83, R83, 0.5 ;  /* 0x3f0000005353e820 */ /* 0x000fe20000400000 */
[----:B------:R3:W5:Y:S01]  /*9b30*/  MUFU.EX2 R82, R42 ;  /* 0x0000002a00527308 */ /* 0x0007620000000800 */
[----:B--2---:R-:W-:Y:S01]  /*9b40*/  @!P3 FMUL R86, R86, R86 ;  /* 0x000000565656b220 */ /* 0x004fe20000400000 */
[----:B------:R-:W-:Y:S01]  /*9b50*/  FSETP.GEU.AND P3, PT, R116, -126, PT ;  /* 0xc2fc00007400780b */ /* 0x000fe20003f6e000 */
[----:B-1----:R-:W-:Y:S01]  /*9b60*/  FADD R38, R8, R47 ;  /* 0x0000002f08267221 */ /* 0x002fe20000000000 */
[----:B------:R-:W-:Y:S01]  /*9b70*/  FADD R8, R11, R40 ;  /* 0x000000280b087221 */ /* 0x000fe20000000000 */
[----:B------:R-:W-:Y:S01]  /*9b80*/  FADD R47, R14, R61 ;  /* 0x0000003d0e2f7221 */ /* 0x000fe20000000000 */
[----:B------:R-:W-:Y:S01]  /*9b90*/  F2FP.BF16.F32.PACK_AB R40, R40, R41 ;  /* 0x000000292828723e */ /* 0x000fe200000010ff */
[----:B------:R-:W-:Y:S01]  /*9ba0*/  @!P2 FMUL R79, R79, 0.5 ;  /* 0x3f0000004f4fa820 */ /* 0x000fe20000400000 */
[----:B------:R-:W1:Y:S01]  /*9bb0*/  MUFU.EX2 R83, R83 ;  /* 0x0000005300537308 */ /* 0x000e620000000800 */
[----:B----4-:R-:W-:Y:S01]  /*9bc0*/  @!P5 FMUL R73, R73, R73 ;  /* 0x000000494949d220 */ /* 0x010fe20000400000 */
[----:B------:R-:W-:Y:S01]  /*9bd0*/  FSETP.GEU.AND P5, PT, R50, -126, PT ;  /* 0xc2fc00003200780b */ /* 0x000fe20003fae000 */
[----:B---3--:R-:W-:Y:S01]  /*9be0*/  FADD R42, R8, R9 ;  /* 0x00000009082a7221 */ /* 0x008fe20000000000 */
[----:B------:R-:W-:Y:S01]  /*9bf0*/  FADD R9, R15, R48 ;  /* 0x000000300f097221 */ /* 0x000fe20000000000 */
[----:B------:R-:W-:Y:S01]  /*9c00*/  FADD R8, R26, R45 ;  /* 0x0000002d1a087221 */ /* 0x000fe20000000000 */
[----:B------:R-:W-:Y:S01]  /*9c10*/  FADD R38, R38, R55 ;  /* 0x0000003726267221 */ /* 0x000fe20000000000 */
[----:B------:R-:W-:Y:S01]  /*9c20*/  @!P3 FMUL R116, R116, 0.5 ;  /* 0x3f0000007474b820 */ /* 0x000fe20000400000 */
[----:B------:R-:W2:Y:S01]  /*9c30*/  MUFU.EX2 R79, R79 ;  /* 0x0000004f004f7308 */ /* 0x000ea20000000800 */
[----:B-----5:R-:W-:Y:S01]  /*9c40*/  @!P4 FMUL R82, R82, R82 ;  /* 0x000000525252c220 */ /* 0x020fe20000400000 */
[----:B------:R-:W-:Y:S01]  /*9c50*/  FSETP.GEU.AND P4, PT, R10, -126, PT ;  /* 0xc2fc00000a00780b */ /* 0x000fe20003f8e000 */
[----:B------:R-:W-:Y:S01]  /*9c60*/  FADD R59, R9, R30 ;  /* 0x0000001e093b7221 */ /* 0x000fe20000000000 */
[----:B------:R-:W-:Y:S01]  /*9c70*/  FADD R46, R8, R47 ;  /* 0x0000002f082e7221 */ /* 0x000fe20000000000 */
[----:B------:R-:W-:Y:S01]  /*9c80*/  FADD R8, R13, R44 ;  /* 0x0000002c0d087221 */ /* 0x000fe20000000000 */
[----:B------:R-:W-:Y:S01]  /*9c90*/  FADD R47, R29, R60 ;  /* 0x0000003c1d2f7221 */ /* 0x000fe20000000000 */
[----:B------:R-:W-:Y:S01]  /*9ca0*/  @!P5 FMUL R50, R50, 0.5 ;  /* 0x3f0000003232d820 */ /* 0x000fe20000400000 */
[----:B------:R-:W3:Y:S01]  /*9cb0*/  MUFU.EX2 R116, R116 ;  /* 0x0000007400747308 */ /* 0x000ee20000000800 */
[----:B-1----:R-:W-:Y:S01]  /*9cc0*/  @!P6 FMUL R83, R83, R83 ;  /* 0x000000535353e220 */ /* 0x002fe20000400000 */
[----:B------:R-:W-:Y:S01]  /*9cd0*/  FSETP.GEU.AND P6, PT, R54, -126, PT ;  /* 0xc2fc00003600780b */ /* 0x000fe20003fce000 */
[----:B------:R-:W-:Y:S01]  /*9ce0*/  FADD R30, R21, R52 ;  /* 0x00000034151e7221 */ /* 0x000fe20000000000 */
[----:B------:R-:W-:Y:S01]  /*9cf0*/  FADD R8, R8, R47 ;  /* 0x0000002f08087221 */ /* 0x000fe20000000000 */
[----:B------:R-:W-:Y:S01]  /*9d00*/  FADD R47, R43, R78 ;  /* 0x0000004e2b2f7221 */ /* 0x000fe20000000000 */
[----:B------:R-:W-:Y:S01]  /*9d10*/  FADD R9, R12, R53 ;  /* 0x000000350c097221 */ /* 0x000fe20000000000 */
[----:B------:R-:W-:Y:S01]  /*9d20*/  FADD R51, R30, R51 ;  /* 0x000000331e337221 */ /* 0x000fe20000000000 */
[----:B------:R1:W4:Y:S01]  /*9d30*/  MUFU.EX2 R87, R50 ;  /* 0x0000003200577308 */ /* 0x0003220000000800 */
[----:B------:R-:W-:Y:S01]  /*9d40*/  FADD R30, R27, R62 ;  /* 0x0000003e1b1e7221 */ /* 0x000fe20000000000 */
[----:B------:R-:W-:Y:S01]  /*9d50*/  FADD R9, R9, R34 ;  /* 0x0000002209097221 */ /* 0x000fe20000000000 */
[----:B------:R-:W-:Y:S01]  /*9d60*/  FADD R51, R8, R51 ;  /* 0x0000003308337221 */ /* 0x000fe20000000000 */
[----:B------:R-:W-:Y:S01]  /*9d70*/  FADD R42, R42, R59 ;  /* 0x0000003b2a2a7221 */ /* 0x000fe20000000000 */
[----:B------:R-:W-:Y:S01]  /*9d80*/  @!P4 FMUL R10, R10, 0.5 ;  /* 0x3f0000000a0ac820 */ /* 0x000fe20000400000 */
[----:B------:R-:W-:Y:S01]  /*9d90*/  FADD R8, R72, R63 ;  /* 0x0000003f48087221 */ /* 0x000fe20000000000 */
[----:B------:R-:W-:Y:S01]  /*9da0*/  FADD R55, R81, R86 ;  /* 0x0000005651377221 */ /* 0x000fe20000000000 */
[----:B------:R-:W-:Y:S01]  /*9db0*/  FADD R34, R80, R71 ;  /* 0x0000004750227221 */ /* 0x000fe20000000000 */
[----:B-1----:R-:W-:Y:S01]  /*9dc0*/  FADD R50, R30, R47 ;  /* 0x0000002f1e327221 */ /* 0x002fe20000000000 */
[----:B------:R-:W-:Y:S01]  /*9dd0*/  FADD R47, R114, R73 ;  /* 0x00000049722f7221 */ /* 0x000fe20000000000 */
[----:B------:R-:W-:Y:S01]  /*9de0*/  FADD R30, R35, R70 ;  /* 0x00000046231e7221 */ /* 0x000fe20000000000 */
[----:B------:R-:W-:Y:S01]  /*9df0*/  FADD R59, R120, R83 ;  /* 0x00000053783b7221 */ /* 0x000fe20000000000 */
[----:B------:R-:W-:Y:S01]  /*9e00*/  @!P6 FMUL R54, R54, 0.5 ;  /* 0x3f0000003636e820 */ /* 0x000fe20000400000 */
[----:B--2---:R-:W-:Y:S01]  /*9e10*/  @!P2 FMUL R79, R79, R79 ;  /* 0x0000004f4f4fa220 */ /* 0x004fe20000400000 */
[----:B---3--:R-:W-:Y:S01]  /*9e20*/  @!P3 FMUL R116, R116, R116 ;  /* 0x000000747474b220 */ /* 0x008fe20000400000 */
[----:B------:R-:W-:Y:S01]  /*9e30*/  FADD R117, R8, R47 ;  /* 0x0000002f08757221 */ /* 0x000fe20000000000 */
[----:B----4-:R-:W-:Y:S01]  /*9e40*/  @!P5 FMUL R87, R87, R87 ;  /* 0x000000575757d220 */ /* 0x010fe20000400000 */
[----:B------:R-:W-:Y:S01]  /*9e50*/  FADD R9, R46, R9 ;  /* 0x000000092e097221 */ /* 0x000fe20000000000 */
[----:B------:R-:W-:Y:S01]  /*9e60*/  FADD R119, R30, R55 ;  /* 0x000000371e777221 */ /* 0x000fe20000000000 */
[----:B------:R-:W-:Y:S01]  /*9e70*/  FADD R122, R34, R59 ;  /* 0x0000003b227a7221 */ /* 0x000fe20000000000 */
[----:B------:R-:W1:Y:S01]  /*9e80*/  MUFU.EX2 R47, R54 ;  /* 0x00000036002f7308 */ /* 0x000e620000000800 */
[----:B------:R-:W-:Y:S01]  /*9e90*/  FADD R8, R31, R66 ;  /* 0x000000421f087221 */ /* 0x000fe20000000000 */
[----:B------:R-:W-:Y:S01]  /*9ea0*/  FADD R55, R77, R82 ;  /* 0x000000524d377221 */ /* 0x000fe20000000000 */
[----:B------:R-:W-:Y:S01]  /*9eb0*/  FADD R34, R39, R74 ;  /* 0x0000004a27227221 */ /* 0x000fe20000000000 */
[----:B------:R-:W-:Y:S01]  /*9ec0*/  FADD R30, R76, R67 ;  /* 0x000000434c1e7221 */ /* 0x000fe20000000000 */
[----:B------:R-:W-:Y:S01]  /*9ed0*/  FADD R59, R118, R79 ;  /* 0x0000004f763b7221 */ /* 0x000fe20000000000 */
[----:B------:R-:W-:Y:S01]  /*9ee0*/  FADD R46, R84, R75 ;  /* 0x0000004b542e7221 */ /* 0x000fe20000000000 */
[----:B------:R-:W-:Y:S01]  /*9ef0*/  FADD R115, R85, R116 ;  /* 0x0000007455737221 */ /* 0x000fe20000000000 */
[----:B------:R-:W2:Y:S01]  /*9f00*/  MUFU.EX2 R10, R10 ;  /* 0x0000000a000a7308 */ /* 0x000ea20000000800 */
[----:B------:R-:W-:Y:S01]  /*9f10*/  FADD R113, R58, R87 ;  /* 0x000000573a717221 */ /* 0x000fe20000000000 */
        /* <DEDUP_REMOVED lines=12> */
[----:B------:R-:W-:Y:S01]  /*9fe0*/  SHF.L.U32 R8, R19, 0x1f, RZ ;  /* 0x0000001f13087819 */ /* 0x000fe200000006ff */
[----:B-1----:R-:W-:Y:S01]  /*9ff0*/  @!P6 FMUL R47, R47, R47 ;  /* 0x0000002f2f2fe220 */ /* 0x002fe20000400000 */
[----:B------:R-:W-:Y:S01]  /*a000*/  FADD R9, R9, R42 ;  /* 0x0000002a09097221 */ /* 0x000fe20000000000 */
[----:B------:R-:W-:Y:S01]  /*a010*/  FADD R50, R50, R117 ;  /* 0x0000007532327221 */ /* 0x000fe20000000000 */
[----:B--2---:R-:W-:Y:S01]  /*a020*/  @!P4 FMUL R10, R10, R10 ;  /* 0x0000000a0a0ac220 */ /* 0x004fe20000400000 */
[----:B------:R1:W2:Y:S01]  /*a030*/  SYNCS.PHASECHK.TRANS64.TRYWAIT P2, [UR6+0x14200], R8 ;  /* 0x01420008ff0075a7 */ /* 0x0002a20008040146 */
[----:B------:R-:W-:Y:S01]  /*a040*/  F2FP.BF16.F32.PACK_AB R34, R29, R14 ;  /* 0x0000000e1d22723e */ /* 0x000fe200000010ff */
[----:B------:R-:W-:Y:S01]  /*a050*/  FFMA R0, R47, R0, R50 ;  /* 0x000000002f007223 */ /* 0x000fe20000000032 */
[----:B------:R-:W-:Y:S01]  /*a060*/  F2FP.BF16.F32.PACK_AB R42, R44, R45 ;  /* 0x0000002d2c2a723e */ /* 0x000fe200000010ff */
[----:B------:R-:W-:Y:S01]  /*a070*/  FMUL R106, R106, R47 ;  /* 0x0000002f6a6a7220 */ /* 0x000fe20000400000 */
[----:B------:R-:W-:Y:S01]  /*a080*/  F2FP.BF16.F32.PACK_AB R27, R76, R31 ;  /* 0x0000001f4c1b723e */ /* 0x000fe200000010ff */
[-C--:B------:R-:W-:Y:S01]  /*a090*/  FMUL R107, R107, R47.reuse ;  /* 0x0000002f6b6b7220 */ /* 0x080fe20000400000 */
[----:B------:R-:W-:Y:S01]  /*a0a0*/  F2FP.BF16.F32.PACK_AB R38, R37, R20 ;  /* 0x000000142526723e */ /* 0x000fe200000010ff */
[----:B------:R-:W-:Y:S01]  /*a0b0*/  FMUL R110, R110, R47 ;  /* 0x0000002f6e6e7220 */ /* 0x000fe20000400000 */
[----:B------:R-:W-:Y:S01]  /*a0c0*/  F2FP.BF16.F32.PACK_AB R44, R48, R49 ;  /* 0x00000031302c723e */ /* 0x000fe200000010ff */
        /* <DEDUP_REMOVED lines=11> */
[----:B------:R-:W-:Y:S01]  /*a180*/  FFMA R3, R10, R3, R9 ;  /* 0x000000030a037223 */ /* 0x000fe20000000009 */
        /* <DEDUP_REMOVED lines=29> */
[----:B-12---:R-:W-:Y:S06]  /*a360*/  @!P0 BRA `(.L_x_41) ;  /* 0x0000000000048947 */ /* 0x006fec0003800000 */
[----:B------:R-:W-:Y:S01]  /*a370*/  BPT.TRAP 0x1 ;  /* 0x000000040000795c */ /* 0x000fe20000300000 */
.L_x_41:
[----:B------:R-:W-:Y:S05]  /*a380*/  @P2 BRA `(.L_x_42) ;  /* 0x0000000000082947 */ /* 0x000fea0003800000 */
[----:B------:R-:W1:Y:S02]  /*a390*/  SYNCS.PHASECHK.TRANS64.TRYWAIT P2, [UR6+0x14200], R8 ;  /* 0x01420008ff0075a7 */ /* 0x000e640008040146 */
[----:B-1----:R-:W-:Y:S05]  /*a3a0*/  @!P2 BRA `(.L_x_43) ;  /* 0x0000003c00f0a947 */ /* 0x002fea0003800000 */
.L_x_42:
        /* <DEDUP_REMOVED lines=140> */
.L_x_44:
[----:B------:R-:W-:-:S04]  /*ac70*/  ULEA UR6, UR17, UR41, 0x3 ;  /* 0x0000002911067291 */ /* 0x000fc8000f8e183f */
[----:B------:R-:W-:-:S04]  /*ac80*/  UIADD3 UR6, UR6, 0x14228, URZ ;  /* 0x0001422806067890 */ /* 0x000fc8000fffe03f */
[----:B------:R-:W-:-:S09]  /*ac90*/  UPRMT UR6, URZ, 0x654, UR6 ;  /* 0x000006543f067896 */ /* 0x000fd20008000006 */
[----:B------:R-:W-:Y:S01]  /*aca0*/  SYNCS.ARRIVE.TRANS64.RED.A1T0 RZ, [UR6], RZ ;  /* 0x000000ffffff79a7 */ /* 0x000fe20008100406 */
[----:B------:R-:W-:Y:S05]  /*acb0*/  @P1 BRA `(.L_x_45) ;  /* 0x0000000000041947 */ /* 0x000fea0003800000 */
[----:B------:R-:W-:Y:S01]  /*acc0*/  BPT.TRAP 0x1 ;  /* 0x000000040000795c */ /* 0x000fe20000300000 */
.L_x_45:
[----:B------:R-:W-:-:S04]  /*acd0*/  UIADD3 UR17, UR17, 0x1, URZ ;  /* 0x0000000111117890 */ /* 0x000fc8000fffe03f */
[----:B------:R-:W-:-:S04]  /*ace0*/  UISETP.NE.AND UP0, UPT, UR17, 0x5, UPT ;  /* 0x000000051100788c */ /* 0x000fc8000bf05270 */
[----:B------:R-:W-:Y:S01]  /*acf0*/  USEL UR17, UR17, URZ, UP0 ;  /* 0x0000003f11117287 */ /* 0x000fe20008000000 */
[----:B------:R-:W-:Y:S11]  /*ad00*/  @!P0 BRA `(.L_x_46) ;  /* 0x0000000000048947 */ /* 0x000ff60003800000 */
[----:B------:R-:W-:Y:S01]  /*ad10*/  BPT.TRAP 0x1 ;  /* 0x000000040000795c */ /* 0x000fe20000300000 */
.L_x_46:
[----:B------:R-:W-:-:S04]  /*ad20*/  ULEA UR6, UR17, UR41, 0x3 ;  /* 0x0000002911067291 */ /* 0x000fc8000f8e183f */
[----:B------:R-:W-:-:S04]  /*ad30*/  UIADD3 UR6, UR6, 0x14228, URZ ;  /* 0x0001422806067890 */ /* 0x000fc8000fffe03f */
[----:B------:R-:W-:-:S09]  /*ad40*/  UPRMT UR6, URZ, 0x654, UR6 ;  /* 0x000006543f067896 */ /* 0x000fd20008000006 */
[----:B------:R-:W-:Y:S01]  /*ad50*/  SYNCS.ARRIVE.TRANS64.RED.A1T0 RZ, [UR6], RZ ;  /* 0x000000ffffff79a7 */ /* 0x000fe20008100406 */
[----:B------:R-:W-:Y:S05]  /*ad60*/  @P1 BRA `(.L_x_47) ;  /* 0x0000000000041947 */ /* 0x000fea0003800000 */
[----:B------:R-:W-:Y:S01]  /*ad70*/  BPT.TRAP 0x1 ;  /* 0x000000040000795c */ /* 0x000fe20000300000 */
.L_x_47:
[----:B------:R-:W-:Y:S01]  /*ad80*/  UIADD3 UR10, UR10, 0x1, URZ ;  /* 0x000000010a0a7890 */ /* 0x000fe2000fffe03f */
[C---:B------:R-:W-:Y:S01]  /*ad90*/  ISETP.GT.AND P2, PT, R7.reuse, 0x1, PT ;  /* 0x000000010700780c */ /* 0x040fe20003f44270 */
[----:B------:R-:W-:Y:S01]  /*ada0*/  UIADD3 UR17, UR17, 0x1, URZ ;  /* 0x0000000111117890 */ /* 0x000fe2000fffe03f */
[----:B------:R-:W-:Y:S01]  /*adb0*/  VIADD R7, R7, 0xffffffff ;  /* 0xffffffff07077836 */ /* 0x000fe20000000000 */
[----:B------:R-:W-:Y:S01]  /*adc0*/  UISETP.NE.AND UP1, UPT, UR10, 0x5, UPT ;  /* 0x000000050a00788c */ /* 0x000fe2000bf25270 */
[----:B------:R-:W-:Y:S01]  /*add0*/  VIADD R5, R5, 0x80 ;  /* 0x0000008005057836 */ /* 0x000fe20000000000 */
[----:B------:R-:W-:Y:S01]  /*ade0*/  UISETP.NE.AND UP0, UPT, UR17, 0x5, UPT ;  /* 0x000000051100788c */ /* 0x000fe2000bf05270 */
[----:B-1----:R-:W-:Y:S01]  /*adf0*/  MOV R9, R4 ;  /* 0x0000000400097202 */ /* 0x002fe20000000f00 */
[----:B------:R-:W-:Y:S01]  /*ae00*/  USEL UR6, URZ, 0x1, UP1 ;  /* 0x000000013f067887 */ /* 0x000fe20008800000 */
[----:B------:R-:W-:Y:S01]  /*ae10*/  IMAD.MOV.U32 R8, RZ, RZ, R6 ;  /* 0x000000ffff087224 */ /* 0x000fe200078e0006 */
[----:B------:R-:W-:-:S02]  /*ae20*/  USEL UR17, UR17, URZ, UP0 ;  /* 0x0000003f11117287 */ /* 0x000fc40008000000 */
[----:B------:R-:W-:Y:S02]  /*ae30*/  USEL UR49, UR10, URZ, UP1 ;  /* 0x0000003f0a317287 */ /* 0x000fe40008800000 */
[----:B------:R-:W-:Y:S01]  /*ae40*/  LOP3.LUT R19, R19, UR6, RZ, 0x3c, !PT ;  /* 0x0000000613137c12 */ /* 0x000fe2000f8e3cff */
[----:B------:R-:W-:Y:S09]  /*ae50*/  @P2 BRA `(.L_x_48) ;  /* 0xffffffc400fc2947 */ /* 0x000ff2000383ffff */
.L_x_37:
[----:B------:R-:W-:-:S04]  /*ae60*/  ULOP3.LUT UR4, UR39, 0x1, URZ, 0xfc, !UPT ;  /* 0x0000000127047892 */ /* 0x000fc8000f8efc3f */
[----:B------:R-:W-:-:S06]  /*ae70*/  UISETP.NE.AND UP0, UPT, UR4, 0x3, UPT ;  /* 0x000000030400788c */ /* 0x000fcc000bf05270 */
[----:B------:R-:W-:-:S13]  /*ae80*/  PLOP3.LUT P2, PT, PT, PT, UP0, 0x80, 0x0 ;  /* 0x000000000000781c */ /* 0x000fda0003f4f008 */
[----:B------:R-:W-:Y:S05]  /*ae90*/  @!P2 BRA `(.L_x_49) ;  /* 0x000000000004a947 */ /* 0x000fea0003800000 */
[----:B------:R-:W-:Y:S01]  /*aea0*/  BPT.TRAP 0x1 ;  /* 0x000000040000795c */ /* 0x000fe20000300000 */
.L_x_49:
[----:B------:R-:W-:Y:S02]  /*aeb0*/  UISETP.GT.U32.AND UP0, UPT, UR39, 0x1, UPT ;  /* 0x000000012700788c */ /* 0x000fe4000bf04070 */
[----:B------:R-:W-:-:S04]  /*aec0*/  ULEA UR4, UR37, UR41, 0x3 ;  /* 0x0000002925047291 */ /* 0x000fc8000f8e183f */
[----:B------:R-:W-:Y:S01]  /*aed0*/  UIADD3 UR4, UR4, 0x14260, URZ ;  /* 0x0001426004047890 */ /* 0x000fe2000fffe03f */
[----:B------:R-:W-:-:S03]  /*aee0*/  PLOP3.LUT P2, PT, PT, PT, UP0, 0x80, 0x0 ;  /* 0x000000000000781c */ /* 0x000fc60003f4f008 */
[----:B------:R-:W-:-:S09]  /*aef0*/  UPRMT UR4, URZ, 0x654, UR4 ;  /* 0x000006543f047896 */ /* 0x000fd20008000004 */
[----:B------:R-:W-:Y:S01]  /*af00*/  SYNCS.ARRIVE.TRANS64.RED.A1T0 RZ, [UR4], RZ ;  /* 0x000000ffffff79a7 */ /* 0x000fe20008100404 */
[----:B------:R-:W-:Y:S05]  /*af10*/  @P2 BRA `(.L_x_50) ;  /* 0x0000000000042947 */ /* 0x000fea0003800000 */
[----:B------:R-:W-:Y:S01]  /*af20*/  BPT.TRAP 0x1 ;  /* 0x000000040000795c */ /* 0x000fe20000300000 */
.L_x_50:
[----:B------:R-:W-:Y:S05]  /*af30*/  @!P0 BRA `(.L_x_51) ;  /* 0x0000000000048947 */ /* 0x000fea0003800000 */
[----:B------:R-:W-:Y:S01]  /*af40*/  BPT.TRAP 0x1 ;  /* 0x000000040000795c */ /* 0x000fe20000300000 */
.L_x_51:
[----:B------:R-:W-:-:S04]  /*af50*/  ULEA UR17, UR17, UR41, 0x3 ;  /* 0x0000002911117291 */ /* 0x000fc8000f8e183f */
[----:B------:R-:W-:-:S04]  /*af60*/  UIADD3 UR17, UR17, 0x14228, URZ ;  /* 0x0001422811117890 */ /* 0x000fc8000fffe03f */
[----:B------:R-:W-:-:S09]  /*af70*/  UPRMT UR17, URZ, 0x654, UR17 ;  /* 0x000006543f117896 */ /* 0x000fd20008000011 */
[----:B------:R-:W-:Y:S01]  /*af80*/  SYNCS.ARRIVE.TRANS64.RED.A1T0 RZ, [UR17], RZ ;  /* 0x000000ffffff79a7 */ /* 0x000fe20008100411 */
[----:B------:R-:W-:Y:S05]  /*af90*/  @P1 BRA `(.L_x_52) ;  /* 0x0000000000041947 */ /* 0x000fea0003800000 */
[----:B------:R-:W-:Y:S01]  /*afa0*/  BPT.TRAP 0x1 ;  /* 0x000000040000795c */ /* 0x000fe20000300000 */
.L_x_52:
[----:B------:R-:W1:Y:S01]  /*afb0*/  SHFL.BFLY PT, R8, R3, 0x1, 0x1f ;  /* 0x0c201f0003087f89 */ /* 0x000e6200000e0000 */
[----:B------:R-:W-:Y:S01]  /*afc0*/  BSSY B0, `(.L_x_53) ;  /* 0x0000023000007945 */ /* 0x000fe20003800000 */
[----:B------:R-:W-:Y:S01]  /*afd0*/  IMAD.MOV.U32 R10, RZ, RZ, 0x3f800000 ;  /* 0x3f800000ff0a7424 */ /* 0x000fe200078e00ff */
[----:B------:R-:W-:Y:S01]  /*afe0*/  MOV R9, 0x3f800000 ;  /* 0x3f80000000097802 */ /* 0x000fe20000000f00 */
[----:B------:R-:W2:Y:S01]  /*aff0*/  SHFL.BFLY PT, R5, R0, 0x1, 0x1f ;  /* 0x0c201f0000057f89 */ /* 0x000ea200000e0000 */
[----:B------:R-:W-:Y:S02]  /*b000*/  IMAD.MOV.U32 R11, RZ, RZ, 0x7f800000 ;  /* 0x7f800000ff0b7424 */ /* 0x000fe400078e00ff */
[----:B-1----:R-:W-:Y:S01]  /*b010*/  FADD R8, R8, R3 ;  /* 0x0000000308087221 */ /* 0x002fe20000000000 */
[----:B--2---:R-:W-:-:S04]  /*b020*/  FADD R15, R5, R0 ;  /* 0x00000000050f7221 */ /* 0x004fc80000000000 */
[----:B------:R-:W1:Y:S04]  /*b030*/  SHFL.BFLY PT, R7, R8, 0x2, 0x1f ;  /* 0x0c401f0008077f89 */ /* 0x000e6800000e0000 */
[----:B------:R-:W2:Y:S01]  /*b040*/  SHFL.BFLY PT, R20, R15, 0x2, 0x1f ;  /* 0x0c401f000f147f89 */ /* 0x000ea200000e0000 */
[C---:B-1----:R-:W-:Y:S01]  /*b050*/  FSETP.NE.AND P0, PT, R8.reuse, -R7, PT ;  /* 0x800000070800720b */ /* 0x042fe20003f05000 */
[----:B------:R-:W-:Y:S01]  /*b060*/  FADD R3, R8, R7 ;  /* 0x0000000708037221 */ /* 0x000fe20000000000 */
[----:B------:R-:W-:Y:S02]  /*b070*/  IMAD.MOV.U32 R7, RZ, RZ, 0x7f800000 ;  /* 0x7f800000ff077424 */ /* 0x000fe400078e00ff */
[----:B--2---:R-:W-:-:S09]  /*b080*/  FADD R5, R15, R20 ;  /* 0x000000140f057221 */ /* 0x004fd20000000000 */
[----:B------:R-:W-:Y:S05]  /*b090*/  @!P0 BRA `(.L_x_54) ;  /* 0x0000000000548947 */ /* 0x000fea0003800000 */
[----:B------:R-:W-:Y:S01]  /*b0a0*/  VIADD R0, R3, 0x1800000 ;  /* 0x0180000003007836 */ /* 0x000fe20000000000 */
[----:B------:R-:W-:Y:S04]  /*b0b0*/  BSSY B1, `(.L_x_55) ;  /* 0x000000c000017945 */ /* 0x000fe80003800000 */
[----:B------:R-:W-:-:S04]  /*b0c0*/  LOP3.LUT R0, R0, 0x7f800000, RZ, 0xc0, !PT ;  /* 0x7f80000000007812 */ /* 0x000fc800078ec0ff */
[----:B------:R-:W-:-:S13]  /*b0d0*/  ISETP.GT.U32.AND P0, PT, R0, 0x1ffffff, PT ;  /* 0x01ffffff0000780c */ /* 0x000fda0003f04070 */
[----:B------:R-:W-:Y:S05]  /*b0e0*/  @P0 BRA `(.L_x_56) ;  /* 0x0000000000100947 */ /* 0x000fea0003800000 */
[----:B------:R-:W-:-:S07]  /*b0f0*/  MOV R14, 0xb110 ;  /* 0x0000b110000e7802 */ /* 0x000fce0000000f00 */
[----:B------:R-:W-:Y:S05]  /*b100*/  CALL.REL.NOINC `($__internal_0_$__cuda_sm20_rcp_rn_f32_slowpath) ;  /* 0x0000003400a87944 */ /* 0x000fea0003c00000 */
[----:B------:R-:W-:Y:S01]  /*b110*/  IMAD.MOV.U32 R9, RZ, RZ, R0 ;  /* 0x000000ffff097224 */ /* 0x000fe200078e0000 */
[----:B------:R-:W-:Y:S06]  /*b120*/  BRA `(.L_x_57) ;  /* 0x0000000000107947 */ /* 0x000fec0003800000 */
.L_x_56:
[----:B------:R-:W1:Y:S02]  /*b130*/  MUFU.RCP R0, R3 ;  /* 0x0000000300007308 */ /* 0x000e640000001000 */
[----:B-1----:R-:W-:-:S04]  /*b140*/  FFMA R8, R3, R0, -1 ;  /* 0xbf80000003087423 */ /* 0x002fc80000000000 */
[----:B------:R-:W-:-:S04]  /*b150*/  FADD.FTZ R9, -R8, -RZ ;  /* 0x800000ff08097221 */ /* 0x000fc80000010100 */
[----:B------:R-:W-:-:S07]  /*b160*/  FFMA R9, R0, R9, R0 ;  /* 0x0000000900097223 */ /* 0x000fce0000000000 */
.L_x_57:
[----:B------:R-:W-:Y:S05]  /*b170*/  BSYNC B1 ;  /* 0x0000000000017941 */ /* 0x000fea0003800000 */
.L_x_55:
[----:B------:R-:W-:Y:S01]  /*b180*/  FSETP.GEU.AND P0, PT, |R3|, 1.175494350822287508e-38, PT ;  /* 0x008000000300780b */ /* 0x000fe20003f0e200 */
[----:B------:R-:W-:-:S12]  /*b190*/  ULDC UR4, c[0x0][0x600] ;  /* 0x0001800000047ab9 */ /* 0x000fd80000000800 */
[----:B------:R-:W-:-:S04]  /*b1a0*/  @!P0 FMUL R3, R3, 16777216 ;  /* 0x4b80000003038820 */ /* 0x000fc80000400000 */
[----:B------:R-:W1:Y:S02]  /*b1b0*/  MUFU.LG2 R0, R3 ;  /* 0x0000000300007308 */ /* 0x000e640000000c00 */
[----:B-1----:R-:W-:-:S04]  /*b1c0*/  @!P0 FADD R0, R0, -24 ;  /* 0xc1c0000000008421 */ /* 0x002fc80000000000 */
[----:B------:R-:W-:-:S04]  /*b1d0*/  FMUL R11, R0, 0.69314718246459960938 ;  /* 0x3f317218000b7820 */ /* 0x000fc80000400000 */
[----:B------:R-:W-:-:S07]  /*b1e0*/  FFMA R11, R4, UR4, R11 ;  /* 0x00000004040b7c23 */ /* 0x000fce000800000b */
.L_x_54:
[----:B------:R-:W-:Y:S05]  /*b1f0*/  BSYNC B0 ;  /* 0x0000000000007941 */ /* 0x000fea0003800000 */
.L_x_53:
[----:B------:R-:W-:Y:S01]  /*b200*/  FSETP.NE.AND P0, PT, R15, -R20, PT ;  /* 0x800000140f00720b */ /* 0x000fe20003f05000 */
[----:B------:R-:W-:Y:S01]  /*b210*/  ULDC UR4, c[0x0][0x608] ;  /* 0x0001820000047ab9 */ /* 0x000fe20000000800 */
[----:B------:R-:W-:Y:S01]  /*b220*/  BSSY B0, `(.L_x_58) ;  /* 0x0000025000007945 */ /* 0x000fe20003800000 */
[----:B------:R-:W-:-:S04]  /*b230*/  FMUL R9, R9, UR4 ;  /* 0x0000000409097c20 */ /* 0x000fc80008400000 */
        /* <DEDUP_REMOVED lines=12> */
[----:B------:R-:W-:Y:S06]  /*b300*/  @!P0 BRA `(.L_x_59) ;  /* 0x0000000000588947 */ /* 0x000fec0003800000 */
[----:B------:R-:W-:Y:S01]  /*b310*/  IADD3 R0, R5, 0x1800000, RZ ;  /* 0x0180000005007810 */ /* 0x000fe20007ffe0ff */
[----:B------:R-:W-:Y:S03]  /*b320*/  BSSY B1, `(.L_x_60) ;  /* 0x000000d000017945 */ /* 0x000fe60003800000 */
[----:B------:R-:W-:-:S04]  /*b330*/  LOP3.LUT R0, R0, 0x7f800000, RZ, 0xc0, !PT ;  /* 0x7f80000000007812 */ /* 0x000fc800078ec0ff */
[----:B------:R-:W-:-:S13]  /*b340*/  ISETP.GT.U32.AND P0, PT, R0, 0x1ffffff, PT ;  /* 0x01ffffff0000780c */ /* 0x000fda0003f04070 */
[----:B------:R-:W-:Y:S05]  /*b350*/  @P0 BRA `(.L_x_61) ;  /* 0x0000000000140947 */ /* 0x000fea0003800000 */
[----:B------:R-:W-:Y:S01]  /*b360*/  IMAD.MOV.U32 R3, RZ, RZ, R5 ;  /* 0x000000ffff037224 */ /* 0x000fe200078e0005 */
[----:B------:R-:W-:-:S07]  /*b370*/  MOV R14, 0xb390 ;  /* 0x0000b390000e7802 */ /* 0x000fce0000000f00 */
[----:B------:R-:W-:Y:S05]  /*b380*/  CALL.REL.NOINC `($__internal_0_$__cuda_sm20_rcp_rn_f32_slowpath) ;  /* 0x0000003400087944 */ /* 0x000fea0003c00000 */
[----:B------:R-:W-:Y:S01]  /*b390*/  IMAD.MOV.U32 R10, RZ, RZ, R0 ;  /* 0x000000ffff0a7224 */ /* 0x000fe200078e0000 */
[----:B------:R-:W-:Y:S06]  /*b3a0*/  BRA `(.L_x_62) ;  /* 0x0000000000107947 */ /* 0x000fec0003800000 */
.L_x_61:
[----:B------:R-:W1:Y:S02]  /*b3b0*/  MUFU.RCP R10, R5 ;  /* 0x00000005000a7308 */ /* 0x000e640000001000 */
[----:B-1----:R-:W-:-:S04]  /*b3c0*/  FFMA R0, R5, R10, -1 ;  /* 0xbf80000005007423 */ /* 0x002fc8000000000a */
[----:B------:R-:W-:-:S04]  /*b3d0*/  FADD.FTZ R3, -R0, -RZ ;  /* 0x800000ff00037221 */ /* 0x000fc80000010100 */
[----:B------:R-:W-:-:S07]  /*b3e0*/  FFMA R10, R10, R3, R10 ;  /* 0x000000030a0a7223 */ /* 0x000fce000000000a */
.L_x_62:
[----:B------:R-:W-:Y:S05]  /*b3f0*/  BSYNC B1 ;  /* 0x0000000000017941 */ /* 0x000fea0003800000 */
.L_x_60:
[----:B------:R-:W-:Y:S01]  /*b400*/  FSETP.GEU.AND P0, PT, |R5|, 1.175494350822287508e-38, PT ;  /* 0x008000000500780b */ /* 0x000fe20003f0e200 */
[----:B------:R-:W-:-:S12]  /*b410*/  ULDC UR4, c[0x0][0x600] ;  /* 0x0001800000047ab9 */ /* 0x000fd80000000800 */
[----:B------:R-:W-:-:S04]  /*b420*/  @!P0 FMUL R5, R5, 16777216 ;  /* 0x4b80000005058820 */ /* 0x000fc80000400000 */
[----:B------:R-:W1:Y:S02]  /*b430*/  MUFU.LG2 R0, R5 ;  /* 0x0000000500007308 */ /* 0x000e640000000c00 */
[----:B-1----:R-:W-:-:S04]  /*b440*/  @!P0 FADD R0, R0, -24 ;  /* 0xc1c0000000008421 */ /* 0x002fc80000000000 */
[----:B------:R-:W-:-:S04]  /*b450*/  FMUL R7, R0, 0.69314718246459960938 ;  /* 0x3f31721800077820 */ /* 0x000fc80000400000 */
[----:B------:R-:W-:-:S07]  /*b460*/  FFMA R7, R6, UR4, R7 ;  /* 0x0000000406077c23 */ /* 0x000fce0008000007 */
.L_x_59:
[----:B------:R-:W-:Y:S05]  /*b470*/  BSYNC B0 ;  /* 0x0000000000007941 */ /* 0x000fea0003800000 */
.L_x_58:
[----:B------:R-:W-:Y:S01]  /*b480*/  SHF.L.U32 R0, R22, 0x1f, RZ ;  /* 0x0000001f16007819 */ /* 0x000fe200000006ff */
[----:B------:R-:W-:Y:S01]  /*b490*/  UISETP.NE.AND UP0, UPT, UR48, 0x1, UPT ;  /* 0x000000013000788c */ /* 0x000fe2000bf05270 */
[----:B------:R-:W-:Y:S01]  /*b4a0*/  LOP3.LUT P0, R24, R2, 0x3, RZ, 0xc0, !PT ;  /* 0x0000000302187812 */ /* 0x000fe2000780c0ff */
[----:B------:R-:W-:Y:S01]  /*b4b0*/  UISETP.NE.AND UP1, UPT, UR48, 0x2, UPT ;  /* 0x000000023000788c */ /* 0x000fe2000bf25270 */
[----:B------:R-:W1:Y:S01]  /*b4c0*/  SYNCS.PHASECHK.TRANS64.TRYWAIT P1, [UR16+0x8], R0 ;  /* 0x00000800ff0075a7 */ /* 0x000e620008020150 */
[----:B------:R-:W-:Y:S02]  /*b4d0*/  ULDC UR4, c[0x0][0x608] ;  /* 0x0001820000047ab9 */ /* 0x000fe40000000800 */
[----:B------:R-:W-:-:S05]  /*b4e0*/  FMUL R10, R10, UR4 ;  /* 0x000000040a0a7c20 */ /* 0x000fca0008400000 */
[----:B------:R-:W-:Y:S02]  /*b4f0*/  @!UP0 ULOP3.LUT UP2, URZ, UR37, 0x2, URZ, 0xc0, !UPT ;  /* 0x00000002253f8892 */ /* 0x000fe4000f84c03f */
[----:B------:R-:W-:Y:S02]  /*b500*/  @!UP0 ULOP3.LUT UR37, UR37, 0x1, URZ, 0xc0, !UPT ;  /* 0x0000000125258892 */ /* 0x000fe4000f8ec03f */
[----:B------:R-:W-:Y:S02]  /*b510*/  @!UP0 USEL UR5, URZ, 0x1, UP2 ;  /* 0x000000013f058887 */ /* 0x000fe40009000000 */
[----:B------:R-:W-:Y:S02]  /*b520*/  @!UP1 UIADD3 UR6, UR37, 0x1, URZ ;  /* 0x0000000125069890 */ /* 0x000fe4000fffe03f */
[----:B------:R-:W-:Y:S02]  /*b530*/  @!UP0 ULOP3.LUT UR38, UR38, UR5, URZ, 0x3c, !UPT ;  /* 0x0000000526268292 */ /* 0x000fe4000f8e3c3f */
[----:B------:R-:W-:-:S02]  /*b540*/  @!UP1 UISETP.GT.U32.AND UP2, UPT, UR6, 0x1, UPT ;  /* 0x000000010600988c */ /* 0x000fc4000bf44070 */
[----:B------:R-:W-:Y:S02]  /*b550*/  @!UP1 ULOP3.LUT UR37, UR37, 0x1, URZ, 0xc, !UPT ;  /* 0x0000000125259892 */ /* 0x000fe4000f8e0c3f */
[----:B------:R-:W-:-:S04]  /*b560*/  @!UP1 USEL UR5, URZ, 0x1, !UP2 ;  /* 0x000000013f059887 */ /* 0x000fc8000d000000 */
[----:B------:R-:W-:Y:S01]  /*b570*/  @!UP1 ULOP3.LUT UR38, UR38, UR5, URZ, 0x3c, !UPT ;  /* 0x0000000526269292 */ /* 0x000fe2000f8e3c3f */
[----:B-1----:R-:W-:Y:S11]  /*b580*/  @!P1 BRA `(.L_x_63) ;  /* 0x0000002c00909947 */ /* 0x002ff60003800000 */
.L_x_130:
[----:B------:R-:W-:Y:S04]  /*b590*/  BSSY B0, `(.L_x_64) ;  /* 0x000001b000007945 */ /* 0x000fe80003800000 */
[----:B------:R-:W-:Y:S05]  /*b5a0*/  @P0 BRA `(.L_x_65) ;  /* 0x0000000000640947 */ /* 0x000fea0003800000 */
[----:B------:R-:W2:Y:S01]  /*b5b0*/  LDC.64 R8, c[0x0][0x688] ;  /* 0x0001a200ff087b82 */ /* 0x000ea20000000a00 */
[----:B-1----:R-:W-:Y:S01]  /*b5c0*/  LOP3.LUT R0, R2, 0x60, RZ, 0xc0, !PT ;  /* 0x0000006002007812 */ /* 0x002fe200078ec0ff */
[----:B------:R-:W-:Y:S01]  /*b5d0*/  UIADD3 UR4, -UR46, URZ, URZ ;  /* 0x0000003f2e047290 */ /* 0x000fe2000fffe13f */
[----:B------:R-:W-:Y:S01]  /*b5e0*/  SHF.R.U32.HI R4, RZ, 0x2, R2 ;  /* 0x00000002ff047819 */ /* 0x000fe20000011602 */
[----:B------:R-:W-:Y:S01]  /*b5f0*/  ULDC UR5, c[0x0][0xa10] ;  /* 0x0002840000057ab9 */ /* 0x000fe20000000800 */
[----:B------:R-:W-:Y:S01]  /*b600*/  SHF.R.U32.HI R0, RZ, 0x5, R0 ;  /* 0x00000005ff007819 */ /* 0x000fe20000011600 */
[----:B------:R-:W-:Y:S01]  /*b610*/  UIMAD UR4, UR5, UR4, UR45 ;  /* 0x00000004050472a4 */ /* 0x000fe2000f8e022d */
[----:B------:R-:W-:Y:S01]  /*b620*/  LOP3.LUT R4, R4, 0x7, RZ, 0xc0, !PT ;  /* 0x0000000704047812 */ /* 0x000fe200078ec0ff */
[----:B------:R-:W-:Y:S01]  /*b630*/  IMAD.SHL.U32 R3, R18, 0x40, RZ ;  /* 0x0000004012037824 */ /* 0x000fe200078e00ff */
[----:B------:R-:W-:-:S04]  /*b640*/  SHF.L.U32 R5, R0, 0x4, RZ ;  /* 0x0000000400057819 */ /* 0x000fc800000006ff */
[----:B------:R-:W-:-:S05]  /*b650*/  LOP3.LUT R4, R5, 0xfffffff0, R4, 0xe2, !PT ;  /* 0xfffffff005047812 */ /* 0x000fca00078ee204 */
[----:B------:R-:W-:-:S04]  /*b660*/  IMAD.IADD R5, R3, 0x1, R4 ;  /* 0x0000000103057824 */ /* 0x000fc800078e0204 */
[C---:B------:R-:W-:Y:S02]  /*b670*/  VIADD R6, R5.reuse, 0x8 ;  /* 0x0000000805067836 */ /* 0x040fe40000000000 */
[----:B--2---:R-:W-:Y:S01]  /*b680*/  IMAD R0, R8, UR4, R3 ;  /* 0x0000000408007c24 */ /* 0x004fe2000f8e0203 */
[----:B------:R-:W-:Y:S02]  /*b690*/  ULDC UR4, c[0x0][0x288] ;  /* 0x0000a20000047ab9 */ /* 0x000fe40000000800 */
[----:B------:R-:W-:Y:S01]  /*b6a0*/  ISETP.GE.U32.AND P0, PT, R5, UR4, PT ;  /* 0x0000000405007c0c */ /* 0x000fe2000bf06070 */
[----:B------:R-:W-:Y:S01]  /*b6b0*/  IMAD R3, R9, UR36, R0 ;  /* 0x0000002409037c24 */ /* 0x000fe2000f8e0200 */
[----:B------:R-:W-:Y:S01]  /*b6c0*/  ISETP.GE.U32.AND P1, PT, R6, UR4, PT ;  /* 0x0000000406007c0c */ /* 0x000fe2000bf26070 */
[----:B------:R-:W-:-:S03]  /*b6d0*/  ULDC.64 UR4, c[0x0][0x680] ;  /* 0x0001a00000047ab9 */ /* 0x000fc60000000a00 */
[----:B------:R-:W-:-:S04]  /*b6e0*/  IADD3 R0, P2, R4, R3, RZ ;  /* 0x0000000304007210 */ /* 0x000fc80007f5e0ff */
[----:B------:R-:W-:Y:S02]  /*b6f0*/  LEA.HI.X.SX32 R3, R3, RZ, 0x1, P2 ;  /* 0x000000ff03037211 */ /* 0x000fe400010f0eff */
[----:B------:R-:W-:-:S04]  /*b700*/  LEA R4, P2, R0, UR4, 0x2 ;  /* 0x0000000400047c11 */ /* 0x000fc8000f8410ff */
[----:B------:R-:W-:-:S05]  /*b710*/  LEA.HI.X R5, R0, UR5, R3, 0x2, P2 ;  /* 0x0000000500057c11 */ /* 0x000fca00090f1403 */
[----:B------:R2:W-:Y:S04]  /*b720*/  @!P0 STG.E desc[UR52][R4.64], R11 ;  /* 0x0000000b04008986 */ /* 0x0005e8000c101934 */
[----:B------:R2:W-:Y:S02]  /*b730*/  @!P1 STG.E desc[UR52][R4.64+0x20], R7 ;  /* 0x0000200704009986 */ /* 0x0005e4000c101934 */
.L_x_65:
[----:B------:R-:W-:Y:S05]  /*b740*/  BSYNC B0 ;  /* 0x0000000000007941 */ /* 0x000fea0003800000 */
.L_x_64:
[----:B------:R-:W-:Y:S01]  /*b750*/  ULDC.64 UR4, c[0x0][0x730] ;  /* 0x0001cc0000047ab9 */ /* 0x000fe20000000a00 */
[-C--:B------:R-:W-:Y:S01]  /*b760*/  FMUL R106, R106, R10.reuse ;  /* 0x0000000a6a6a7220 */ /* 0x080fe20000400000 */
[----:B------:R-:W-:Y:S01]  /*b770*/  ISETP.NE.U32.AND P0, PT, RZ, UR4, PT ;  /* 0x00000004ff007c0c */ /* 0x000fe2000bf05070 */
[-C--:B------:R-:W-:Y:S01]  /*b780*/  FMUL R107, R107, R10.reuse ;  /* 0x0000000a6b6b7220 */ /* 0x080fe20000400000 */
[-C--:B------:R-:W-:Y:S01]  /*b790*/  FMUL R110, R110, R10.reuse ;  /* 0x0000000a6e6e7220 */ /* 0x080fe20000400000 */
[-C--:B------:R-:W-:Y:S01]  /*b7a0*/  FMUL R111, R111, R10.reuse ;  /* 0x0000000a6f6f7220 */ /* 0x080fe20000400000 */
[----:B------:R-:W-:Y:S01]  /*b7b0*/  ISETP.NE.AND.EX P0, PT, RZ, UR5, PT, P0 ;  /* 0x00000005ff007c0c */ /* 0x000fe2000bf05300 */
[-C--:B------:R-:W-:Y:S01]  /*b7c0*/  FMUL R98, R98, R10.reuse ;  /* 0x0000000a62627220 */ /* 0x080fe20000400000 */
[-C--:B------:R-:W-:Y:S01]  /*b7d0*/  FMUL R99, R99, R10.reuse ;  /* 0x0000000a63637220 */ /* 0x080fe20000400000 */
[-C--:B------:R-:W-:Y:S01]  /*b7e0*/  FMUL R102, R102, R10.reuse ;  /* 0x0000000a66667220 */ /* 0x080fe20000400000 */
[-C--:B------:R-:W-:Y:S01]  /*b7f0*/  FMUL R103, R103, R10.reuse ;  /* 0x0000000a67677220 */ /* 0x080fe20000400000 */
[-C--:B------:R-:W-:Y:S01]  /*b800*/  FMUL R30, R90, R10.reuse ;  /* 0x0000000a5a1e7220 */ /* 0x080fe20000400000 */
[-C--:B------:R-:W-:Y:S01]  /*b810*/  FMUL R29, R91, R10.reuse ;  /* 0x0000000a5b1d7220 */ /* 0x080fe20000400000 */
[-C--:B------:R-:W-:Y:S01]  /*b820*/  FMUL R34, R94, R10.reuse ;  /* 0x0000000a5e227220 */ /* 0x080fe20000400000 */
[----:B------:R-:W-:-:S05]  /*b830*/  FMUL R33, R95, R10 ;  /* 0x0000000a5f217220 */ /* 0x000fca0000400000 */
[----:B------:R-:W-:Y:S05]  /*b840*/  @P0 BRA `(.L_x_66) ;  /* 0x0000000000240947 */ /* 0x000fea0003800000 */
[----:B------:R-:W-:Y:S02]  /*b850*/  ULDC.64 UR4, c[0x0][0x728] ;  /* 0x0001ca0000047ab9 */ /* 0x000fe40000000a00 */
[----:B------:R-:W-:-:S04]  /*b860*/  ISETP.NE.U32.AND P0, PT, RZ, UR4, PT ;  /* 0x00000004ff007c0c */ /* 0x000fc8000bf05070 */
[----:B------:R-:W-:-:S13]  /*b870*/  ISETP.NE.AND.EX P0, PT, RZ, UR5, PT, P0 ;  /* 0x00000005ff007c0c */ /* 0x000fda000bf05300 */
[----:B------:R-:W-:Y:S05]  /*b880*/  @!P0 BRA `(.L_x_67) ;  /* 0x00000000000c8947 */ /* 0x000fea0003800000 */
[----:B--2---:R-:W2:Y:S02]  /*b890*/  LDC.64 R4, c[0x0][0x728] ;  /* 0x0001ca00ff047b82 */ /* 0x004ea40000000a00 */
[----:B--2---:R3:W5:Y:S01]  /*b8a0*/  LDG.E R16, desc[UR52][R4.64] ;  /* 0x0000003404107981 */ /* 0x004762000c1e1900 */
[----:B------:R-:W-:Y:S05]  /*b8b0*/  BRA `(.L_x_66) ;  /* 0x0000000000087947 */ /* 0x000fea0003800000 */
.L_x_67:
[----:B------:R-:W-:Y:S02]  /*b8c0*/  ULDC UR4, c[0x0][0x720] ;  /* 0x0001c80000047ab9 */ /* 0x000fe40000000800 */
[----:B------:R-:W-:-:S07]  /*b8d0*/  IMAD.U32 R16, RZ, RZ, UR4 ;  /* 0x00000004ff107e24 */ /* 0x000fce000f8e00ff */
.L_x_66:
[----:B-1----:R-:W-:-:S04]  /*b8e0*/  MOV R0, RZ ;  /* 0x000000ff00007202 */ /* 0x002fc80000000f00 */
[----:B------:R-:W-:-:S13]  /*b8f0*/  LOP3.LUT P0, RZ, R0, 0x9f, RZ, 0xc0, !PT ;  /* 0x0000009f00ff7812 */ /* 0x000fda000780c0ff */
[----:B------:R-:W-:Y:S05]  /*b900*/  @!P0 BRA `(.L_x_68) ;  /* 0x0000000000408947 */ /* 0x000fea0003800000 */
[----:B------:R-:W-:Y:S01]  /*b910*/  MOV R0, 0x0 ;  /* 0x0000000000007802 */ /* 0x000fe20000000f00 */
[----:B------:R-:W-:Y:S01]  /*b920*/  ULDC.64 UR4, c[0x4][0x70] ;  /* 0x01001c0000047ab9 */ /* 0x000fe20000000a00 */
[----:B------:R-:W-:Y:S01]  /*b930*/  ULDC.64 UR6, c[0x4][0x8] ;  /* 0x0100020000067ab9 */ /* 0x000fe20000000a00 */
[----:B--23--:R-:W-:Y:S01]  /*b940*/  MOV R4, UR4 ;  /* 0x0000000400047c02 */ /* 0x00cfe20008000f00 */
[----:B------:R1:W2:Y:S01]  /*b950*/  LDC.64 R14, c[0x4][R0] ;  /* 0x01000000000e7b82 */ /* 0x0002a20000000a00 */
[----:B------:R-:W-:Y:S01]  /*b960*/  IMAD.U32 R5, RZ, RZ, UR5 ;  /* 0x00000005ff057e24 */ /* 0x000fe2000f8e00ff */
[----:B------:R-:W-:Y:S01]  /*b970*/  ULDC.64 UR4, c[0x4][0x78] ;  /* 0x01001e0000047ab9 */ /* 0x000fe20000000a00 */
[----:B------:R-:W-:Y:S01]  /*b980*/  MOV R10, UR6 ;  /* 0x00000006000a7c02 */ /* 0x000fe20008000f00 */
[----:B------:R-:W-:Y:S01]  /*b990*/  IMAD.U32 R6, RZ, RZ, UR4 ;  /* 0x00000004ff067e24 */ /* 0x000fe2000f8e00ff */
[----:B------:R-:W-:Y:S01]  /*b9a0*/  MOV R13, RZ ;  /* 0x000000ff000d7202 */ /* 0x000fe20000000f00 */
[----:B------:R-:W-:-:S02]  /*b9b0*/  IMAD.U32 R7, RZ, RZ, UR5 ;  /* 0x00000005ff077e24 */ /* 0x000fc4000f8e00ff */
[----:B------:R-:W-:Y:S02]  /*b9c0*/  IMAD.U32 R11, RZ, RZ, UR7 ;  /* 0x00000007ff0b7e24 */ /* 0x000fe4000f8e00ff */
[----:B------:R-:W-:Y:S02]  /*b9d0*/  IMAD.MOV.U32 R8, RZ, RZ, 0x70 ;  /* 0x00000070ff087424 */ /* 0x000fe400078e00ff */
[----:B-1----:R-:W-:-:S07]  /*b9e0*/  IMAD.MOV.U32 R12, RZ, RZ, 0x1 ;  /* 0x00000001ff0c7424 */ /* 0x002fce00078e00ff */
[----:B------:R-:W-:-:S07]  /*b9f0*/  LEPC R20, `(.L_x_68) ;  /* 0x000000001014794e */ /* 0x000fce0000000000 */
[----:B--2--5:R-:W-:Y:S05]  /*ba00*/  CALL.ABS.NOINC R14 ;  /* 0x000000000e007343 */ /* 0x024fea0003c00000 */
.L_x_68:
[----:B------:R-:W-:Y:S02]  /*ba10*/  IMAD.U32 R25, RZ, RZ, UR41 ;  /* 0x00000029ff197e24 */ /* 0x000fe4000f8e00ff */
[----:B------:R-:W-:-:S04]  /*ba20*/  IMAD.U32 R0, RZ, RZ, UR48 ;  /* 0x00000030ff007e24 */ /* 0x000fc8000f8e00ff */
[----:B------:R-:W-:-:S04]  /*ba30*/  IMAD R25, R0, 0x1100, R25 ;  /* 0x0000110000197824 */ /* 0x000fc800078e0219 */
[----:B------:R-:W-:-:S05]  /*ba40*/  VIADD R26, R25, 0x10f00 ;  /* 0x00010f00191a7836 */ /* 0x000fca0000000000 */
        /* <DEDUP_REMOVED lines=9> */
[----:B------:R-:W-:Y:S01]  /*bae0*/  IMAD.U32 R6, RZ, RZ, UR6 ;  /* 0x00000006ff067e24 */ /* 0x000fe2000f8e00ff */
[----:B------:R-:W-:Y:S01]  /*baf0*/  MOV R10, UR4 ;  /* 0x00000004000a7c02 */ /* 0x000fe20008000f00 */
[----:B------:R-:W-:Y:S01]  /*bb00*/  IMAD.U32 R7, RZ, RZ, UR7 ;  /* 0x00000007ff077e24 */ /* 0x000fe2000f8e00ff */
[----:B------:R-:W-:Y:S01]  /*bb10*/  MOV R12, 0x1 ;  /* 0x00000001000c7802 */ /* 0x000fe20000000f00 */
[----:B------:R-:W-:-:S02]  /*bb20*/  IMAD.U32 R11, RZ, RZ, UR5 ;  /* 0x00000005ff0b7e24 */ /* 0x000fc4000f8e00ff */
[----:B------:R-:W-:Y:S02]  /*bb30*/  IMAD.MOV.U32 R8, RZ, RZ, 0x70 ;  /* 0x00000070ff087424 */ /* 0x000fe400078e00ff */
[----:B-1----:R-:W-:-:S07]  /*bb40*/  IMAD.MOV.U32 R13, RZ, RZ, RZ ;  /* 0x000000ffff0d7224 */ /* 0x002fce00078e00ff */
[----:B------:R-:W-:-:S07]  /*bb50*/  LEPC R20, `(.L_x_69) ;  /* 0x000000001014794e */ /* 0x000fce0000000000 */
[----:B--2--5:R-:W-:Y:S05]  /*bb60*/  CALL.ABS.NOINC R14 ;  /* 0x000000000e007343 */ /* 0x024fea0003c00000 */
.L_x_69:
[C---:B------:R-:W-:Y:S01]  /*bb70*/  SHF.L.U32 R0, R2.reuse, 0x3, RZ ;  /* 0x0000000302007819 */ /* 0x040fe200000006ff */
[----:B------:R-:W-:Y:S01]  /*bb80*/  ULDC.64 UR4, c[0x0][0x730] ;  /* 0x0001cc0000047ab9 */ /* 0x000fe20000000a00 */
[----:B--23--:R-:W-:Y:S01]  /*bb90*/  IMAD.SHL.U32 R4, R2, 0x10, RZ ;  /* 0x0000001002047824 */ /* 0x00cfe200078e00ff */
[----:B------:R-:W-:Y:S01]  /*bba0*/  ISETP.NE.U32.AND P0, PT, RZ, UR4, PT ;  /* 0x00000004ff007c0c */ /* 0x000fe2000bf05070 */
[----:B------:R-:W-:Y:S01]  /*bbb0*/  ULDC UR4, c[0x0][0x720] ;  /* 0x0001c80000047ab9 */ /* 0x000fe20000000800 */
[----:B------:R-:W-:Y:S02]  /*bbc0*/  LOP3.LUT R3, R0, 0x300, RZ, 0xc0, !PT ;  /* 0x0000030000037812 */ /* 0x000fe400078ec0ff */
[----:B------:R-:W-:Y:S02]  /*bbd0*/  LOP3.LUT R0, R2, 0x7f, RZ, 0xc0, !PT ;  /* 0x0000007f02007812 */ /* 0x000fe400078ec0ff */
[----:B------:R-:W-:Y:S01]  /*bbe0*/  SHF.R.U32.HI R6, RZ, 0x1, R2 ;  /* 0x00000001ff067819 */ /* 0x000fe20000011602 */
[----:B------:R-:W-:Y:S01]  /*bbf0*/  IMAD R3, R24, 0x10, R3 ;  /* 0x0000001018037824 */ /* 0x000fe200078e0203 */
[----:B------:R-:W-:-:S02]  /*bc00*/  LOP3.LUT R5, R4, 0x40, RZ, 0xc0, !PT ;  /* 0x0000004004057812 */ /* 0x000fc400078ec0ff */
[----:B------:R-:W-:Y:S02]  /*bc10*/  ISETP.NE.AND.EX P0, PT, RZ, UR5, PT, P0 ;  /* 0x00000005ff007c0c */ /* 0x000fe4000bf05300 */
[----:B------:R-:W-:Y:S02]  /*bc20*/  IADD3 R0, R0, 0x1f, RZ ;  /* 0x0000001f00007810 */ /* 0x000fe40007ffe0ff */
[----:B------:R-:W-:Y:S01]  /*bc30*/  LOP3.LUT R5, R5, 0x8, R6, 0xf8, !PT ;  /* 0x0000000805057812 */ /* 0x000fe200078ef806 */
[----:B------:R-:W-:Y:S01]  /*bc40*/  IMAD.SHL.U32 R6, R2, 0x2, RZ ;  /* 0x0000000202067824 */ /* 0x000fe200078e00ff */
[----:B-----5:R-:W-:Y:S02]  /*bc50*/  FSEL R35, R16, UR4, !P0 ;  /* 0x0000000410237c08 */ /* 0x020fe4000c000000 */
[----:B------:R-:W-:Y:S02]  /*bc60*/  ISETP.GT.U32.AND P0, PT, R0, 0x3e, PT ;  /* 0x0000003e0000780c */ /* 0x000fe40003f04070 */
[----:B------:R-:W-:Y:S01]  /*bc70*/  LOP3.LUT R5, R5, 0x8, R6, 0x78, !PT ;  /* 0x0000000805057812 */ /* 0x000fe200078e7806 */
[-C--:B------:R-:W-:Y:S01]  /*bc80*/  FMUL R0, R104, R35.reuse ;  /* 0x0000002368007220 */ /* 0x080fe20000400000 */
[----:B------:R-:W-:Y:S01]  /*bc90*/  LOP3.LUT R4, R4, 0x80, RZ, 0xc0, !PT ;  /* 0x0000008004047812 */ /* 0x000fe200078ec0ff */
[-C--:B------:R-:W-:Y:S01]  /*bca0*/  FMUL R6, R108, R35.reuse ;  /* 0x000000236c067220 */ /* 0x080fe20000400000 */
[-C--:B------:R-:W-:Y:S01]  /*bcb0*/  FMUL R7, R109, R35.reuse ;  /* 0x000000236d077220 */ /* 0x080fe20000400000 */
[----:B------:R-:W-:Y:S01]  /*bcc0*/  FMUL R8, R110, R35 ;  /* 0x000000236e087220 */ /* 0x000fe20000400000 */
[----:B------:R-:W-:Y:S01]  /*bcd0*/  IADD3 R10, R5, R3, R4 ;  /* 0x00000003050a7210 */ /* 0x000fe20007ffe004 */
[-C--:B------:R-:W-:Y:S01]  /*bce0*/  FMUL R3, R105, R35.reuse ;  /* 0x0000002369037220 */ /* 0x080fe20000400000 */
[-C--:B------:R-:W-:Y:S01]  /*bcf0*/  FMUL R4, R106, R35.reuse ;  /* 0x000000236a047220 */ /* 0x080fe20000400000 */
[-C--:B------:R-:W-:Y:S01]  /*bd00*/  FMUL R5, R107, R35.reuse ;  /* 0x000000236b057220 */ /* 0x080fe20000400000 */
[----:B------:R-:W-:Y:S01]  /*bd10*/  FMUL R9, R111, R35 ;  /* 0x000000236f097220 */ /* 0x000fe20000400000 */
[----:B------:R-:W-:-:S02]  /*bd20*/  IMAD R26, R10, 0x2, R26 ;  /* 0x000000020a1a7824 */ /* 0x000fc400078e021a */
        /* <DEDUP_REMOVED lines=17> */
[----:B------:R-:W-:Y:S01]  /*be40*/  IMAD R10, R10, 0x2, R25 ;  /* 0x000000020a0a7824 */ /* 0x000fe200078e0219 */
[----:B------:R-:W-:-:S02]  /*be50*/  F2FP.BF16.F32.PACK_AB R37, R5, R4 ;  /* 0x000000040525723e */ /* 0x000fc400000010ff */
[----:B------:R-:W-:Y:S02]  /*be60*/  F2FP.BF16.F32.PACK_AB R38, R7, R6 ;  /* 0x000000060726723e */ /* 0x000fe400000010ff */
[----:B------:R-:W-:Y:S01]  /*be70*/  F2FP.BF16.F32.PACK_AB R39, R9, R8 ;  /* 0x000000080927723e */ /* 0x000fe200000010ff */
[----:B------:R-:W-:Y:S06]  /*be80*/  @P0 BRA `(.L_x_70) ;  /* 0x0000000000040947 */ /* 0x000fec0003800000 */
[----:B------:R-:W-:-:S04]  /*be90*/  DEPBAR.LE SB0, 0x1 ;  /* 0x000080400000791a */ /* 0x000fc80000000000 */
.L_x_70:
[----:B------:R-:W-:Y:S05]  /*bea0*/  WARPSYNC.ALL ;  /* 0x0000000000007948 */ /* 0x000fea0003800000 */
[----:B------:R-:W-:Y:S01]  /*beb0*/  BAR.SYNC.DEFER_BLOCKING 0x1, 0x80 ;  /* 0x0042000000007b1d */ /* 0x000fe20000010000 */
[----:B------:R-:W-:Y:S02]  /*bec0*/  F2FP.BF16.F32.PACK_AB R13, R13, R14 ;  /* 0x0000000e0d0d723e */ /* 0x000fe400000010ff */
[----:B------:R-:W-:Y:S02]  /*bed0*/  F2FP.BF16.F32.PACK_AB R14, R15, R20 ;  /* 0x000000140f0e723e */ /* 0x000fe400000010ff */
[----:B------:R-:W-:Y:S01]  /*bee0*/  F2FP.BF16.F32.PACK_AB R12, R11, R12 ;  /* 0x0000000c0b0c723e */ /* 0x000fe200000010ff */
[----:B------:R-:W-:Y:S01]  /*bef0*/  BSSY B0, `(.L_x_71) ;  /* 0x0000018000007945 */ /* 0x000fe20003800000 */
[----:B------:R-:W-:Y:S01]  /*bf00*/  F2FP.BF16.F32.PACK_AB R15, R21, R24 ;  /* 0x00000018150f723e */ /* 0x000fe200000010ff */
[----:B------:R1:W-:Y:S01]  /*bf10*/  STSM.16.M88.4 [R10+0x10f00], R36 ;  /* 0x010f00240a007844 */ /* 0x0003e20000000200 */
[----:B------:R-:W-:Y:S01]  /*bf20*/  @!PT LDS RZ, [RZ] ;  /* 0x00000000fffff984 */ /* 0x000fe20000000800 */
[----:B------:R-:W-:Y:S01]  /*bf30*/  @!PT LDS RZ, [RZ] ;  /* 0x00000000fffff984 */ /* 0x000fe20000000800 */
[----:B------:R-:W-:Y:S01]  /*bf40*/  @!PT LDS RZ, [RZ] ;  /* 0x00000000fffff984 */ /* 0x000fe20000000800 */
[----:B------:R-:W-:Y:S01]  /*bf50*/  @!PT LDS RZ, [RZ] ;  /* 0x00000000fffff984 */ /* 0x000fe20000000800 */
[----:B------:R2:W-:Y:S06]  /*bf60*/  MEMBAR.ALL.CTA ;  /* 0x0000000000007992 */ /* 0x0005ec0000008000 */
[----:B--2---:R-:W2:Y:S02]  /*bf70*/  FENCE.VIEW.ASYNC.S ;  /* 0x00000000000073c6 */ /* 0x004ea40000000000 */
[----:B--2---:R-:W-:Y:S06]  /*bf80*/  BAR.SYNC.DEFER_BLOCKING 0x1, 0x80 ;  /* 0x0042000000007b1d */ /* 0x004fec0000010000 */
[----:B------:R-:W-:Y:S05]  /*bf90*/  @P0 BRA `(.L_x_72) ;  /* 0x0000000000340947 */ /* 0x000fea0003800000 */
[----:B------:R-:W-:Y:S01]  /*bfa0*/  R2UR UR34, R18 ;  /* 0x00000000122272ca */ /* 0x000fe200000e0000 */
[----:B------:R-:W-:Y:S01]  /*bfb0*/  UIADD3 UR35, -UR46, URZ, URZ ;  /* 0x0000003f2e237290 */ /* 0x000fe2000fffe13f */
[----:B------:R-:W-:Y:S01]  /*bfc0*/  R2UR UR32, R25 ;  /* 0x00000000192072ca */ /* 0x000fe200000e0000 */
[----:B------:R-:W-:Y:S01]  /*bfd0*/  UIADD3 UR6, UP0, UR50, 0x670, URZ ;  /* 0x0000067032067890 */ /* 0x000fe2000ff1e03f */
[----:B------:R-:W-:Y:S01]  /*bfe0*/  ULDC UR4, c[0x0][0xa10] ;  /* 0x0002840000047ab9 */ /* 0x000fe20000000800 */
[----:B------:R-:W-:Y:S01]  /*bff0*/  UMOV UR33, URZ ;  /* 0x0000003f00217c82 */ /* 0x000fe20008000000 */
[----:B------:R-:W-:Y:S02]  /*c000*/  UIMAD UR35, UR4, UR35, UR45 ;  /* 0x00000023042372a4 */ /* 0x000fe4000f8e022d */
[----:B------:R-:W-:-:S05]  /*c010*/  UIADD3.X UR7, URZ, UR51, URZ, UP0, !UPT ;  /* 0x000000333f077290 */ /* 0x000fca00087fe43f */
[----:B------:R-:W-:Y:S02]  /*c020*/  USHF.L.U32 UR34, UR34, 0x6, URZ ;  /* 0x0000000622227899 */ /* 0x000fe4000800063f */
[----:B------:R-:W-:-:S09]  /*c030*/  UIADD3 UR32, UR32, 0x10f00, URZ ;  /* 0x00010f0020207890 */ /* 0x000fd2000fffe03f */
[----:B------:R2:W-:Y:S01]  /*c040*/  UTMASTG.4D [UR32], [UR6] ;  /* 0x00000020060073b5 */ /* 0x0005e20008018000 */
[----:B------:R0:W-:Y:S01]  /*c050*/  UTMACMDFLUSH ;  /* 0x00000000000079b7 */ /* 0x0001e20000000000 */
[----:B--2---:R-:W-:-:S04]  /*c060*/  DEPBAR.LE SB0, 0x1 ;  /* 0x000080400000791a */ /* 0x004fc80000000000 */
.L_x_72:
[----:B------:R-:W-:Y:S05]  /*c070*/  BSYNC B0 ;  /* 0x0000000000007941 */ /* 0x000fea0003800000 */
.L_x_71:
        /* <DEDUP_REMOVED lines=12> */
[----:B---3--:R-:W3:Y:S02]  /*c140*/  FENCE.VIEW.ASYNC.S ;  /* 0x00000000000073c6 */ /* 0x008ee40000000000 */
[----:B---3--:R-:W-:Y:S06]  /*c150*/  BAR.SYNC.DEFER_BLOCKING 0x1, 0x80 ;  /* 0x0042000000007b1d */ /* 0x008fec0000010000 */
[----:B------:R-:W-:Y:S05]  /*c160*/  @P0 BRA `(.L_x_74) ;  /* 0x0000000000340947 */ /* 0x000fea0003800000 */
[----:B------:R-:W-:Y:S01]  /*c170*/  R2UR UR34, R18 ;  /* 0x00000000122272ca */ /* 0x000fe200000e0000 */
[----:B------:R-:W-:Y:S01]  /*c180*/  UIADD3 UR35, -UR46, URZ, URZ ;  /* 0x0000003f2e237290 */ /* 0x000fe2000fffe13f */
[----:B------:R-:W-:Y:S01]  /*c190*/  R2UR UR32, R25 ;  /* 0x00000000192072ca */ /* 0x000fe200000e0000 */
[----:B------:R-:W-:Y:S01]  /*c1a0*/  UIADD3 UR6, UP0, UR50, 0x670, URZ ;  /* 0x0000067032067890 */ /* 0x000fe2000ff1e03f */
[----:B------:R-:W-:Y:S01]  /*c1b0*/  ULDC UR4, c[0x0][0xa10] ;  /* 0x0002840000047ab9 */ /* 0x000fe20000000800 */
[----:B------:R-:W-:Y:S01]  /*c1c0*/  UMOV UR33, 0x10 ;  /* 0x0000001000217882 */ /* 0x000fe20000000000 */
[----:B------:R-:W-:Y:S02]  /*c1d0*/  UIMAD UR35, UR4, UR35, UR45 ;  /* 0x00000023042372a4 */ /* 0x000fe4000f8e022d */
[----:B------:R-:W-:-:S05]  /*c1e0*/  UIADD3.X UR7, URZ, UR51, URZ, UP0, !UPT ;  /* 0x000000333f077290 */ /* 0x000fca00087fe43f */
[----:B------:R-:W-:Y:S02]  /*c1f0*/  USHF.L.U32 UR34, UR34, 0x6, URZ ;  /* 0x0000000622227899 */ /* 0x000fe4000800063f */
[----:B------:R-:W-:-:S09]  /*c200*/  UIADD3 UR32, UR32, 0x11700, URZ ;  /* 0x0001170020207890 */ /* 0x000fd2000fffe03f */
[----:B------:R3:W-:Y:S01]  /*c210*/  UTMASTG.4D [UR32], [UR6] ;  /* 0x00000020060073b5 */ /* 0x0007e20008018000 */
[----:B------:R0:W-:Y:S01]  /*c220*/  UTMACMDFLUSH ;  /* 0x00000000000079b7 */ /* 0x0001e20000000000 */
[----:B---3--:R-:W-:-:S04]  /*c230*/  DEPBAR.LE SB0, 0x1 ;  /* 0x000080400000791a */ /* 0x008fc80000000000 */
.L_x_74:
[----:B------:R-:W-:Y:S05]  /*c240*/  BSYNC B0 ;  /* 0x0000000000007941 */ /* 0x000fea0003800000 */
.L_x_73:
[----:B------:R-:W-:Y:S06]  /*c250*/  BAR.SYNC.DEFER_BLOCKING 0x1, 0x80 ;  /* 0x0042000000007b1d */ /* 0x000fec0000010000 */
[----:B------:R-:W-:Y:S01]  /*c260*/  BSSY B0, `(.L_x_75) ;  /* 0x0000017000007945 */ /* 0x000fe20003800000 */
[----:B------:R3:W-:Y:S01]  /*c270*/  STSM.16.M88.4 [R26], R28 ;  /* 0x0000001c1a007844 */ /* 0x0007e20000000200 */
[----:B------:R-:W-:Y:S01]  /*c280*/  @!PT LDS RZ, [RZ] ;  /* 0x00000000fffff984 */ /* 0x000fe20000000800 */
[----:B------:R-:W-:Y:S01]  /*c290*/  @!PT LDS RZ, [RZ] ;  /* 0x00000000fffff984 */ /* 0x000fe20000000800 */
[----:B------:R-:W-:Y:S01]  /*c2a0*/  @!PT LDS RZ, [RZ] ;  /* 0x00000000fffff984 */ /* 0x000fe20000000800 */
[----:B------:R-:W-:Y:S01]  /*c2b0*/  @!PT LDS RZ, [RZ] ;  /* 0x00000000fffff984 */ /* 0x000fe20000000800 */
[----:B------:R4:W-:Y:S06]  /*c2c0*/  MEMBAR.ALL.CTA ;  /* 0x0000000000007992 */ /* 0x0009ec0000008000 */
[----:B----4-:R-:W4:Y:S02]  /*c2d0*/  FENCE.VIEW.ASYNC.S ;  /* 0x00000000000073c6 */ /* 0x010f240000000000 */
[----:B----4-:R-:W-:Y:S06]  /*c2e0*/  BAR.SYNC.DEFER_BLOCKING 0x1, 0x80 ;  /* 0x0042000000007b1d */ /* 0x010fec0000010000 */
        /* <DEDUP_REMOVED lines=8> */
[----:B------:R-:W-:Y:S01]  /*c370*/  UIADD3.X UR7, URZ, UR51, URZ, UP0, !UPT ;  /* 0x000000333f077290 */ /* 0x000fe200087fe43f */
[----:B------:R-:W-:-:S04]  /*c380*/  UMOV UR12, UR36 ;  /* 0x00000024000c7c82 */ /* 0x000fc80008000000 */
[----:B------:R-:W-:Y:S02]  /*c390*/  USHF.L.U32 UR10, UR10, 0x6, URZ ;  /* 0x000000060a0a7899 */ /* 0x000fe4000800063f */
[----:B------:R-:W-:-:S09]  /*c3a0*/  UIADD3 UR8, UR8, 0x10f00, URZ ;  /* 0x00010f0008087890 */ /* 0x000fd2000fffe03f */
[----:B------:R4:W-:Y:S02]  /*c3b0*/  UTMASTG.4D [UR8], [UR6] ;  /* 0x00000008060073b5 */ /* 0x0009e40008018000 */
[----:B----4-:R0:W-:Y:S02]  /*c3c0*/  UTMACMDFLUSH ;  /* 0x00000000000079b7 */ /* 0x0101e40000000000 */
.L_x_76:
[----:B------:R-:W-:Y:S05]  /*c3d0*/  BSYNC B0 ;  /* 0x0000000000007941 */ /* 0x000fea0003800000 */
.L_x_75:
[----:B------:R-:W-:Y:S01]  /*c3e0*/  ULEA UR4, UR48, 0xfffffff8, 0x3 ;  /* 0xfffffff830047891 */ /* 0x000fe2000f8e183f */
[----:B------:R-:W-:-:S04]  /*c3f0*/  DEPBAR.LE SB0, 0x0 ;  /* 0x000080000000791a */ /* 0x000fc80000000000 */
[----:B------:R-:W-:Y:S01]  /*c400*/  ULOP3.LUT UR4, UR4, 0x8, URZ, 0xc0, !UPT ;  /* 0x0000000804047892 */ /* 0x000fe2000f8ec03f */
[----:B------:R-:W-:-:S03]  /*c410*/  LOP3.LUT R22, R22, 0x1, RZ, 0x3c, !PT ;  /* 0x0000000116167812 */ /* 0x000fc600078e3cff */
[----:B------:R-:W-:-:S06]  /*c420*/  ULOP3.LUT UR4, UR4, 0x18, URZ, 0x3c, !UPT ;  /* 0x0000001804047892 */ /* 0x000fcc000f8e3c3f */
[----:B------:R-:W-:Y:S01]  /*c430*/  MOV R0, UR4 ;  /* 0x0000000400007c02 */ /* 0x000fe20008000f00 */
[----:B------:R-:W-:Y:S02]  /*c440*/  ULDC UR4, c[0x0][0xc] ;  /* 0x0000030000047ab9 */ /* 0x000fe40000000800 */
[----:B------:R-:W-:Y:S01]  /*c450*/  VIADD R17, R17, UR4 ;  /* 0x0000000411117c36 */ /* 0x000fe20008000000 */
[----:B------:R-:W-:Y:S01]  /*c460*/  ULDC UR4, c[0x0][0xa00] ;  /* 0x0002800000047ab9 */ /* 0x000fe20000000800 */
[----:B------:R4:W-:Y:S03]  /*c470*/  SYNCS.ARRIVE.TRANS64.A1T0 RZ, [R0+UR41+0x14290], RZ ;  /* 0x014290ff00ff79a7 */ /* 0x0009e60008100029 */
[----:B------:R-:W-:-:S13]  /*c480*/  ISETP.GE.AND P0, PT, R17, UR4, PT ;  /* 0x0000000411007c0c */ /* 0x000fda000bf06270 */
[----:B----4-:R-:W-:Y:S05]  /*c490*/  @!P0 BRA `(.L_x_77) ;  /* 0xffffff4800508947 */ /* 0x010fea000383ffff */
[----:B------:R-:W-:Y:S05]  /*c4a0*/  EXIT ;  /* 0x000000000000794d */ /* 0x000fea0003800000 */
.L_x_6:
[----:B------:R-:W-:-:S08]  /*c4b0*/  NOP ;  /* 0x0000000000007918 */ /* 0x000fd00000000000 */
[----:B------:R-:W2:-:S00]  /*c4c0*/  USETMAXREG.DEALLOC.CTAPOOL 0x18 ;  /* 0x00000018000079c8 */ /* 0x000e8000080e0500 */
[----:B------:R-:W-:-:S13]  /*c4d0*/  PLOP3.LUT P3, PT, PT, PT, UP0, 0x80, 0x0 ;  /* 0x000000000000781c */ /* 0x000fda0003f6f008 */
[----:B--2---:R-:W-:Y:S05]  /*c4e0*/  @!P3 BRA `(.L_x_78) ;  /* 0x00000008008cb947 */ /* 0x004fea0003800000 */
[----:B------:R-:W-:-:S13]  /*c4f0*/  PLOP3.LUT P2, PT, PT, PT, UP1, 0x80, 0x0 ;  /* 0x000000000000781c */ /* 0x000fda0003f4f018 */
[----:B-1----:R-:W-:Y:S05]  /*c500*/  @P2 EXIT ;  /* 0x000000000000294d */ /* 0x002fea0003800000 */
[----:B------:R-:W-:Y:S02]  /*c510*/  ULDC UR4, c[0x0][0xa00] ;  /* 0x0002800000047ab9 */ /* 0x000fe40000000800 */
[----:B------:R-:W-:-:S13]  /*c520*/  ISETP.GE.AND P2, PT, R17, UR4, PT ;  /* 0x0000000411007c0c */ /* 0x000fda000bf46270 */
[----:B------:R-:W-:Y:S05]  /*c530*/  @P2 EXIT ;  /* 0x000000000000294d */ /* 0x000fea0003800000 */
[----:B------:R-:W-:Y:S01]  /*c540*/  LOP3.LUT P2, RZ, R2, 0x1f, RZ, 0xc0, !PT ;  /* 0x0000001f02ff7812 */ /* 0x000fe2000784c0ff */
[----:B------:R-:W-:Y:S01]  /*c550*/  BSSY B0, `(.L_x_79) ;  /* 0x000009b000007945 */ /* 0x000fe20003800000 */
[----:B------:R-:W-:Y:S01]  /*c560*/  IMAD.MOV.U32 R4, RZ, RZ, 0x1 ;  /* 0x00000001ff047424 */ /* 0x000fe200078e00ff */
[----:B------:R-:W-:Y:S01]  /*c570*/  MOV R0, RZ ;  /* 0x000000ff00007202 */ /* 0x000fe20000000f00 */
[----:B------:R-:W-:Y:S01]  /*c580*/  IMAD.MOV.U32 R5, RZ, RZ, 0x1 ;  /* 0x00000001ff057424 */ /* 0x000fe200078e00ff */
[----:B------:R-:W-:Y:S01]  /*c590*/  PLOP3.LUT P0, PT, P2, P0, PT, 0x2a, 0x0 ;  /* 0x000000000000781c */ /* 0x000fe20001700572 */
[----:B------:R-:W-:Y:S01]  /*c5a0*/  ULOP3.LUT UR17, UR39, 0x2, URZ, 0xfc, !UPT ;  /* 0x0000000227117892 */ /* 0x000fe2000f8efc3f */
[----:B------:R-:W-:Y:S01]  /*c5b0*/  ULDC UR20, c[0x0][0xc] ;  /* 0x0000030000147ab9 */ /* 0x000fe20000000800 */
[----:B------:R-:W-:Y:S01]  /*c5c0*/  ULDC.64 UR18, c[0x0][0x198] ;  /* 0x0000660000127ab9 */ /* 0x000fe20000000a00 */
[----:B------:R-:W-:-:S09]  /*c5d0*/  ULDC UR21, c[0x0][0xa00] ;  /* 0x0002800000157ab9 */ /* 0x000fd20000000800 */
.L_x_94:
[----:B------:R-:W1:Y:S01]  /*c5e0*/  LDC R6, c[0x0][0xa04] ;  /* 0x00028100ff067b82 */ /* 0x000e620000000800 */
[----:B------:R-:W-:Y:S01]  /*c5f0*/  IMAD.MOV.U32 R7, RZ, RZ, R17 ;  /* 0x000000ffff077224 */ /* 0x000fe200078e0011 */
[----:B------:R-:W-:-:S06]  /*c600*/  UMOV UR4, 0xffffffff ;  /* 0xffffffff00047882 */ /* 0x000fcc0000000000 */
[----:B------:R-:W2:Y:S08]  /*c610*/  LDC R10, c[0x0][0xa10] ;  /* 0x00028400ff0a7b82 */ /* 0x000eb00000000800 */
[----:B------:R-:W3:Y:S01]  /*c620*/  LDC R13, c[0x0][0xa1c] ;  /* 0x00028700ff0d7b82 */ /* 0x000ee20000000800 */
[----:B-1----:R-:W-:Y:S02]  /*c630*/  ISETP.NE.AND P2, PT, R6, 0x1, PT ;  /* 0x000000010600780c */ /* 0x002fe40003f45270 */
[----:B--2---:R-:W-:-:S11]  /*c640*/  ISETP.NE.AND P3, PT, R10, 0x1, PT ;  /* 0x000000010a00780c */ /* 0x004fd60003f65270 */
[----:B------:R-:W1:Y:S01]  /*c650*/  @P2 LDC.64 R8, c[0x0][0xa08] ;  /* 0x00028200ff082b82 */ /* 0x000e620000000a00 */
[----:B---3--:R-:W-:-:S07]  /*c660*/  ISETP.NE.AND P4, PT, R13, 0x1, PT ;  /* 0x000000010d00780c */ /* 0x008fce0003f85270 */
[----:B------:R-:W2:Y:S08]  /*c670*/  @P3 LDC R12, c[0x0][0xa14] ;  /* 0x00028500ff0c3b82 */ /* 0x000eb00000000800 */
[----:B------:R-:W3:Y:S08]  /*c680*/  @P3 LDC R11, c[0x0][0xa18] ;  /* 0x00028600ff0b3b82 */ /* 0x000ef00000000800 */
[----:B------:R-:W4:Y:S01]  /*c690*/  @P4 LDC.64 R2, c[0x0][0xa20] ;  /* 0x00028800ff024b82 */ /* 0x000f220000000a00 */
[----:B-1----:R-:W-:-:S05]  /*c6a0*/  @P2 IMAD.HI.U32 R8, R17, R8, RZ ;  /* 0x0000000811082227 */ /* 0x002fca00078e00ff */
[----:B------:R-:W-:-:S04]  /*c6b0*/  @P2 SHF.R.U32.HI R7, RZ, R9, R8 ;  /* 0x00000009ff072219 */ /* 0x000fc80000011608 */
[----:B------:R-:W-:Y:S01]  /*c6c0*/  MOV R9, R7 ;  /* 0x0000000700097202 */ /* 0x000fe20000000f00 */
[----:B--2---:R-:W-:-:S05]  /*c6d0*/  @P3 IMAD.HI.U32 R8, R7, R12, RZ ;  /* 0x0000000c07083227 */ /* 0x004fca00078e00ff */
[----:B---3--:R-:W-:-:S05]  /*c6e0*/  @P3 SHF.R.U32.HI R9, RZ, R11, R8 ;  /* 0x0000000bff093219 */ /* 0x008fca0000011608 */
[----:B----4-:R-:W-:-:S04]  /*c6f0*/  @P4 IMAD.HI.U32 R8, R9, R2, RZ ;  /* 0x0000000209084227 */ /* 0x010fc800078e00ff */
[----:B------:R-:W-:Y:S01]  /*c700*/  IMAD.MOV.U32 R2, RZ, RZ, R9 ;  /* 0x000000ffff027224 */ /* 0x000fe200078e0009 */
[----:B------:R-:W-:Y:S02]  /*c710*/  @P4 SHF.R.U32.HI R2, RZ, R3, R8 ;  /* 0x00000003ff024219 */ /* 0x000fe40000011608 */
[----:B------:R-:W-:-:S03]  /*c720*/  IADD3 R3, -R9, RZ, RZ ;  /* 0x000000ff09037210 */ /* 0x000fc60007ffe1ff */
[----:B------:R-:W-:Y:S02]  /*c730*/  IMAD.MOV R2, RZ, RZ, -R2 ;  /* 0x000000ffff027224 */ /* 0x000fe400078e0a02 */
[----:B------:R-:W-:Y:S02]  /*c740*/  IMAD R10, R10, R3, R7 ;  /* 0x000000030a0a7224 */ /* 0x000fe400078e0207 */
[----:B------:R-:W-:Y:S01]  /*c750*/  IMAD R2, R13, R2, R9 ;  /* 0x000000020d027224 */ /* 0x000fe200078e0209 */
[----:B------:R-:W-:Y:S06]  /*c760*/  BRA.DIV UR4, `(.L_x_80) ;  /* 0x0000001e04307947 */ /* 0x000fec000b800000 */
[----:B------:R-:W-:-:S13]  /*c770*/  ELECT P6, URZ, PT ;  /* 0x00000000003f782f */ /* 0x000fda00038c0000 */
.L_x_133:
[----:B------:R-:W-:Y:S01]  /*c780*/  IMAD.MOV R3, RZ, RZ, -R7 ;  /* 0x000000ffff037224 */ /* 0x000fe200078e0a07 */
[----:B------:R-:W-:Y:S03]  /*c790*/  BSSY B1, `(.L_x_81) ;  /* 0x0000034000017945 */ /* 0x000fe60003800000 */
[----:B------:R-:W-:Y:S01]  /*c7a0*/  IMAD R3, R6, R3, R17 ;  /* 0x0000000306037224 */ /* 0x000fe200078e0211 */
[----:B------:R-:W-:-:S03]  /*c7b0*/  MOV R6, RZ ;  /* 0x000000ff00067202 */ /* 0x000fc60000000f00 */
[----:B------:R-:W-:Y:S01]  /*c7c0*/  IMAD.SHL.U32 R3, R3, 0x80, RZ ;  /* 0x0000008003037824 */ /* 0x000fe200078e00ff */
[----:B------:R-:W-:Y:S06]  /*c7d0*/  @!P6 BRA `(.L_x_82) ;  /* 0x0000000000bce947 */ /* 0x000fec0003800000 */
[----:B------:R-:W1:Y:S01]  /*c7e0*/  S2R R7, SR_CgaCtaId ;  /* 0x0000000000077919 */ /* 0x000e620000008800 */
[----:B------:R-:W-:-:S04]  /*c7f0*/  MOV R6, 0x400 ;  /* 0x0000040000067802 */ /* 0x000fc80000000f00 */
[----:B-1----:R-:W-:Y:S02]  /*c800*/  LEA R9, R7, R6, 0x18 ;  /* 0x0000000607097211 */ /* 0x002fe400078ec0ff */
[----:B------:R-:W-:-:S03]  /*c810*/  SHF.L.U32 R6, R5, 0x1f, RZ ;  /* 0x0000001f05067819 */ /* 0x000fc600000006ff */
[----:B------:R-:W-:-:S04]  /*c820*/  IMAD R7, R0, 0x8, R9 ;  /* 0x0000000800077824 */ /* 0x000fc800078e0209 */
[----:B------:R-:W1:Y:S02]  /*c830*/  SYNCS.PHASECHK.TRANS64.TRYWAIT P2, [R7+URZ+0x14260], R6 ;  /* 0x01426006070075a7 */ /* 0x000e64000804017f */
[----:B-1----:R-:W-:Y:S05]  /*c840*/  @!P2 BRA `(.L_x_83) ;  /* 0x0000001c0018a947 */ /* 0x002fea0003800000 */
.L_x_134:
[----:B------:R-:W-:Y:S01]  /*c850*/  UPRMT UR4, UR17, 0x9910, URZ ;  /* 0x0000991011047896 */ /* 0x000fe2000800003f */
[----:B-1----:R-:W-:-:S03]  /*c860*/  @P1 IMAD.MOV.U32 R6, RZ, RZ, 0x1800 ;  /* 0x00001800ff061424 */ /* 0x002fc600078e00ff */
[----:B------:R-:W-:Y:S01]  /*c870*/  UISETP.NE.AND UP0, UPT, UR4, 0x2, UPT ;  /* 0x000000020400788c */ /* 0x000fe2000bf05270 */
[----:B------:R1:W-:Y:S05]  /*c880*/  @P1 SYNCS.ARRIVE.TRANS64 RZ, [R7+URZ+0x14250], R6 ;  /* 0x0142500607ff19a7 */ /* 0x0003ea000800003f */
[----:B------:R-:W-:-:S13]  /*c890*/  PLOP3.LUT P2, PT, PT, PT, UP0, 0x80, 0x0 ;  /* 0x000000000000781c */ /* 0x000fda0003f4f008 */
[----:B-1----:R-:W-:Y:S05]  /*c8a0*/  @P2 BRA `(.L_x_84) ;  /* 0x0000000000042947 */ /* 0x002fea0003800000 */
[----:B------:R-:W-:Y:S01]  /*c8b0*/  BPT.TRAP 0x1 ;  /* 0x000000040000795c */ /* 0x000fe20000300000 */
.L_x_84:
[----:B------:R-:W-:Y:S05]  /*c8c0*/  @P0 BRA `(.L_x_85) ;  /* 0x0000000000040947 */ /* 0x000fea0003800000 */
[----:B------:R-:W-:Y:S01]  /*c8d0*/  BPT.TRAP 0x1 ;  /* 0x000000040000795c */ /* 0x000fe20000300000 */
.L_x_85:
[----:B------:R-:W-:Y:S01]  /*c8e0*/  R2UR UR5, R9 ;  /* 0x00000000090572ca */ /* 0x000fe200000e0000 */
[----:B------:R-:W-:Y:S01]  /*c8f0*/  UIADD3 UR4, UP0, UR18, 0xf0, URZ ;  /* 0x000000f012047890 */ /* 0x000fe2000ff1e03f */
[----:B------:R-:W-:Y:S01]  /*c900*/  R2UR UR8, R0 ;  /* 0x00000000000872ca */ /* 0x000fe200000e0000 */
[----:B------:R-:W-:Y:S01]  /*c910*/  UMOV UR10, URZ ;  /* 0x0000003f000a7c82 */ /* 0x000fe20008000000 */
[----:B------:R-:W-:Y:S01]  /*c920*/  R2UR UR9, R7 ;  /* 0x00000000070972ca */ /* 0x000fe200000e0000 */
[----:B------:R-:W-:Y:S01]  /*c930*/  UMOV UR6, 0x0 ;  /* 0x0000000000067882 */ /* 0x000fe20000000000 */
[----:B------:R-:W-:Y:S01]  /*c940*/  R2UR UR11, R3 ;  /* 0x00000000030b72ca */ /* 0x000fe200000e0000 */
[----:B------:R-:W-:Y:S01]  /*c950*/  UMOV UR7, 0x10000000 ;  /* 0x1000000000077882 */ /* 0x000fe20000000000 */
[----:B------:R-:W-:Y:S01]  /*c960*/  R2UR UR12, R10 ;  /* 0x000000000a0c72ca */ /* 0x000fe200000e0000 */
[----:B------:R-:W-:Y:S01]  /*c970*/  UMOV UR15, 0x10 ;  /* 0x00000010000f7882 */ /* 0x000fe20000000000 */
[----:B------:R-:W-:-:S02]  /*c980*/  R2UR UR13, R2 ;  /* 0x00000000020d72ca */ /* 0x000fc400000e0000 */
[----:B------:R-:W-:-:S03]  /*c990*/  IADD3 R0, R0, 0x1, RZ ;  /* 0x0000000100007810 */ /* 0x000fc60007ffe0ff */
[----:B------:R-:W-:Y:S01]  /*c9a0*/  UIMAD UR8, UR8, 0x1800, UR5 ;  /* 0x00001800080878a4 */ /* 0x000fe2000f8e0205 */
[C---:B------:R-:W-:Y:S01]  /*c9b0*/  ISETP.NE.AND P2, PT, R0.reuse, 0x2, PT ;  /* 0x000000020000780c */ /* 0x040fe20003f45270 */
[----:B------:R-:W-:Y:S02]  /*c9c0*/  UIADD3 UR9, UR9, 0x14250, URZ ;  /* 0x0001425009097890 */ /* 0x000fe4000fffe03f */
[----:B------:R-:W-:Y:S01]  /*c9d0*/  UIADD3.X UR5, URZ, UR19, URZ, UP0, !UPT ;  /* 0x000000133f057290 */ /* 0x000fe200087fe43f */
[----:B------:R-:W-:Y:S01]  /*c9e0*/  SEL R6, RZ, 0x1, P2 ;  /* 0x00000001ff067807 */ /* 0x000fe20001000000 */
[----:B------:R-:W-:Y:S01]  /*c9f0*/  UIADD3 UR14, UR8, 0x800, URZ ;  /* 0x00000800080e7890 */ /* 0x000fe2000fffe03f */
[----:B------:R-:W-:Y:S01]  /*ca00*/  SEL R0, R0, RZ, P2 ;  /* 0x000000ff00007207 */ /* 0x000fe20001000000 */
[----:B------:R-:W-:Y:S01]  /*ca10*/  UIADD3 UR16, UR8, 0x1000, URZ ;  /* 0x0000100008107890 */ /* 0x000fe2000fffe03f */
[----:B------:R-:W-:Y:S01]  /*ca20*/  LOP3.LUT R5, R5, R6, RZ, 0x3c, !PT ;  /* 0x0000000605057212 */ /* 0x000fe200078e3cff */
[----:B------:R-:W-:-:S03]  /*ca30*/  IMAD.MOV.U32 R6, RZ, RZ, 0x40 ;  /* 0x00000040ff067424 */ /* 0x000fc600078e00ff */
[----:B------:R1:W-:Y:S02]  /*ca40*/  UTMALDG.4D [UR8], [UR4], desc[UR6] ;  /* 0x00000608040075b4 */ /* 0x0003e40008019000 */
[----:B-1----:R-:W-:Y:S01]  /*ca50*/  UMOV UR8, UR14 ;  /* 0x0000000e00087c82 */ /* 0x002fe20008000000 */
[----:B------:R-:W-:Y:S01]  /*ca60*/  UMOV UR10, UR15 ;  /* 0x0000000f000a7c82 */ /* 0x000fe20008000000 */
[----:B------:R-:W-:Y:S01]  /*ca70*/  UMOV UR14, 0x20 ;  /* 0x00000020000e7882 */ /* 0x000fe20000000000 */
[----:B------:R1:W-:Y:S02]  /*ca80*/  UTMALDG.4D [UR8], [UR4], desc[UR6] ;  /* 0x00000608040075b4 */ /* 0x0003e40008019000 */
[----:B-1----:R-:W-:Y:S01]  /*ca90*/  UMOV UR8, UR16 ;  /* 0x0000001000087c82 */ /* 0x002fe20008000000 */
[----:B------:R-:W-:Y:S02]  /*caa0*/  UMOV UR10, UR14 ;  /* 0x0000000e000a7c82 */ /* 0x000fe40008000000 */
[----:B------:R1:W-:Y:S02]  /*cab0*/  UTMALDG.4D [UR8], [UR4], desc[UR6] ;  /* 0x00000608040075b4 */ /* 0x0003e40008019000 */
[----:B-1----:R-:W-:Y:S01]  /*cac0*/  NOP ;  /* 0x0000000000007918 */ /* 0x002fe20000000000 */
.L_x_82:
[----:B------:R-:W-:Y:S05]  /*cad0*/  BSYNC B1 ;  /* 0x0000000000017941 */ /* 0x000fea0003800000 */
.L_x_81:
[----:B------:R-:W-:Y:S01]  /*cae0*/  LOP3.LUT P2, RZ, R4, 0xff, RZ, 0xc0, !PT ;  /* 0x000000ff04ff7812 */ /* 0x000fe2000784c0ff */
[----:B------:R-:W-:-:S12]  /*caf0*/  BSSY B1, `(.L_x_86) ;  /* 0x0000009000017945 */ /* 0x000fd80003800000 */
[----:B------:R-:W-:Y:S05]  /*cb00*/  @!P2 BRA `(.L_x_87) ;  /* 0x00000000001ca947 */ /* 0x000fea0003800000 */
[----:B------:R-:W1:Y:S01]  /*cb10*/  S2R R7, SR_CgaCtaId ;  /* 0x0000000000077919 */ /* 0x000e620000008800 */
[----:B------:R-:W-:-:S04]  /*cb20*/  MOV R4, 0x400 ;  /* 0x0000040000047802 */ /* 0x000fc80000000f00 */
[----:B-1----:R-:W-:Y:S02]  /*cb30*/  LEA R7, R7, R4, 0x18 ;  /* 0x0000000407077211 */ /* 0x002fe400078ec0ff */
[----:B------:R-:W-:Y:S02]  /*cb40*/  SHF.L.U32 R4, RZ, 0x1f, RZ ;  /* 0x0000001fff047819 */ /* 0x000fe400000006ff */
[----:B------:R1:W-:Y:S02]  /*cb50*/  SYNCS.ARRIVE.TRANS64.A1T0 RZ, [R7+URZ+0x142b0], RZ ;  /* 0x0142b0ff07ff79a7 */ /* 0x0003e4000810003f */
[----:B------:R-:W2:Y:S02]  /*cb60*/  SYNCS.PHASECHK.TRANS64.TRYWAIT P2, [R7+URZ+0x142b0], R4 ;  /* 0x0142b004070075a7 */ /* 0x000ea4000804017f */
[----:B-12---:R-:W-:Y:S05]  /*cb70*/  @!P2 BRA `(.L_x_88) ;  /* 0x000000180060a947 */ /* 0x006fea0003800000 */
.L_x_87:
[----:B------:R-:W-:Y:S05]  /*cb80*/  BSYNC B1 ;  /* 0x0000000000017941 */ /* 0x000fea0003800000 */
.L_x_86:
[----:B------:R-:W-:Y:S04]  /*cb90*/  BSSY B1, `(.L_x_89) ;  /* 0x0000032000017945 */ /* 0x000fe80003800000 */
[----:B------:R-:W-:Y:S05]  /*cba0*/  @!P6 BRA `(.L_x_90) ;  /* 0x0000000000c0e947 */ /* 0x000fea0003800000 */
[----:B-1----:R-:W1:Y:S01]  /*cbb0*/  S2R R7, SR_CgaCtaId ;  /* 0x0000000000077919 */ /* 0x002e620000008800 */
[----:B------:R-:W-:Y:S02]  /*cbc0*/  MOV R4, 0x400 ;  /* 0x0000040000047802 */ /* 0x000fe40000000f00 */
[----:B------:R-:W-:Y:S02]  /*cbd0*/  SHF.L.U32 R9, R5, 0x1f, RZ ;  /* 0x0000001f05097819 */ /* 0x000fe400000006ff */
[----:B-1----:R-:W-:-:S05]  /*cbe0*/  LEA R7, R7, R4, 0x18 ;  /* 0x0000000407077211 */ /* 0x002fca00078ec0ff */
[----:B------:R-:W-:-:S04]  /*cbf0*/  IMAD R4, R0, 0x8, R7 ;  /* 0x0000000800047824 */ /* 0x000fc800078e0207 */
[----:B------:R-:W1:Y:S02]  /*cc00*/  SYNCS.PHASECHK.TRANS64.TRYWAIT P2, [R4+URZ+0x14260], R9 ;  /* 0x01426009040075a7 */ /* 0x000e64000804017f */
[----:B-1----:R-:W-:Y:S05]  /*cc10*/  @!P2 BRA `(.L_x_91) ;  /* 0x00000018004ca947 */ /* 0x002fea0003800000 */
.L_x_135:
[----:B------:R-:W-:Y:S01]  /*cc20*/  UPRMT UR4, UR17, 0x9910, URZ ;  /* 0x0000991011047896 */ /* 0x000fe2000800003f */
[----:B-1----:R-:W-:-:S03]  /*cc30*/  @P1 MOV R9, 0x1800 ;  /* 0x0000180000091802 */ /* 0x002fc60000000f00 */
[----:B------:R-:W-:Y:S01]  /*cc40*/  UISETP.NE.AND UP0, UPT, UR4, 0x2, UPT ;  /* 0x000000020400788c */ /* 0x000fe2000bf05270 */
[----:B------:R1:W-:Y:S05]  /*cc50*/  @P1 SYNCS.ARRIVE.TRANS64 RZ, [R4+URZ+0x14250], R9 ;  /* 0x0142500904ff19a7 */ /* 0x0003ea000800003f */
[----:B------:R-:W-:-:S13]  /*cc60*/  PLOP3.LUT P2, PT, PT, PT, UP0, 0x80, 0x0 ;  /* 0x000000000000781c */ /* 0x000fda0003f4f008 */
[----:B-1----:R-:W-:Y:S05]  /*cc70*/  @P2 BRA `(.L_x_92) ;  /* 0x0000000000042947 */ /* 0x002fea0003800000 */
[----:B------:R-:W-:Y:S01]  /*cc80*/  BPT.TRAP 0x1 ;  /* 0x000000040000795c */ /* 0x000fe20000300000 */
.L_x_92:
[----:B------:R-:W-:Y:S05]  /*cc90*/  @P0 BRA `(.L_x_93) ;  /* 0x0000000000040947 */ /* 0x000fea0003800000 */
[----:B------:R-:W-:Y:S01]  /*cca0*/  BPT.TRAP 0x1 ;  /* 0x000000040000795c */ /* 0x000fe20000300000 */
.L_x_93:
        /* <DEDUP_REMOVED lines=10> */
[----:B------:R-:W-:Y:S01]  /*cd50*/  R2UR UR12, R10 ;  /* 0x000000000a0c72ca */ /* 0x000fe200000e0000 */
[----:B------:R-:W-:Y:S01]  /*cd60*/  VIADD R0, R0, 0x1 ;  /* 0x0000000100007836 */ /* 0x000fe20000000000 */
[----:B------:R-:W-:-:S04]  /*cd70*/  R2UR UR13, R2 ;  /* 0x00000000020d72ca */ /* 0x000fc800000e0000 */
[C---:B------:R-:W-:Y:S01]  /*cd80*/  ISETP.NE.AND P2, PT, R0.reuse, 0x2, PT ;  /* 0x000000020000780c */ /* 0x040fe20003f45270 */
[----:B------:R-:W-:Y:S02]  /*cd90*/  UIADD3 UR11, UR11, UR9, URZ ;  /* 0x000000090b0b7290 */ /* 0x000fe4000fffe03f */
[----:B------:R-:W-:Y:S01]  /*cda0*/  UIMAD UR8, UR8, 0x1800, UR5 ;  /* 0x00001800080878a4 */ /* 0x000fe2000f8e0205 */
[----:B------:R-:W-:Y:S01]  /*cdb0*/  SEL R2, RZ, 0x1, P2 ;  /* 0x00000001ff027807 */ /* 0x000fe20001000000 */
[----:B------:R-:W-:Y:S01]  /*cdc0*/  UIADD3 UR9, UR14, 0x14250, URZ ;  /* 0x000142500e097890 */ /* 0x000fe2000fffe03f */
[----:B------:R-:W-:Y:S01]  /*cdd0*/  SEL R0, R0, RZ, P2 ;  /* 0x000000ff00007207 */ /* 0x000fe20001000000 */
[----:B------:R-:W-:Y:S01]  /*cde0*/  UIADD3.X UR5, URZ, UR19, URZ, UP0, !UPT ;  /* 0x000000133f057290 */ /* 0x000fe200087fe43f */
[----:B------:R-:W-:Y:S01]  /*cdf0*/  LOP3.LUT R5, R5, R2, RZ, 0x3c, !PT ;  /* 0x0000000205057212 */ /* 0x000fe200078e3cff */
[----:B------:R-:W-:Y:S02]  /*ce00*/  UIADD3 UR14, UR8, 0x800, URZ ;  /* 0x00000800080e7890 */ /* 0x000fe4000fffe03f */
[----:B------:R-:W-:-:S05]  /*ce10*/  UIADD3 UR16, UR8, 0x1000, URZ ;  /* 0x0000100008107890 */ /* 0x000fca000fffe03f */
        /* <DEDUP_REMOVED lines=8> */
[----:B--2---:R-:W-:Y:S01]  /*cea0*/  NOP ;  /* 0x0000000000007918 */ /* 0x004fe20000000000 */
.L_x_90:
[----:B------:R-:W-:Y:S05]  /*ceb0*/  BSYNC B1 ;  /* 0x0000000000017941 */ /* 0x000fea0003800000 */
.L_x_89:
[----:B------:R-:W-:Y:S01]  /*cec0*/  VIADD R17, R17, UR20 ;  /* 0x0000001411117c36 */ /* 0x000fe20008000000 */
[----:B-1----:R-:W-:-:S04]  /*ced0*/  PRMT R4, RZ, 0x7610, R4 ;  /* 0x00007610ff047816 */ /* 0x002fc80000000004 */
[----:B------:R-:W-:-:S13]  /*cee0*/  ISETP.GE.AND P2, PT, R17, UR21, PT ;  /* 0x0000001511007c0c */ /* 0x000fda000bf46270 */
[----:B------:R-:W-:Y:S05]  /*cef0*/  @!P2 BRA `(.L_x_94) ;  /* 0xfffffff400b8a947 */ /* 0x000fea000383ffff */
[----:B------:R-:W-:Y:S05]  /*cf00*/  BSYNC B0 ;  /* 0x0000000000007941 */ /* 0x000fea0003800000 */
.L_x_79:
[----:B------:R-:W-:Y:S05]  /*cf10*/  EXIT ;  /* 0x000000000000794d */ /* 0x000fea0003800000 */
.L_x_78:
[----:B-1----:R-:W-:Y:S02]  /*cf20*/  ULDC UR4, c[0x0][0xa00] ;  /* 0x0002800000047ab9 */ /* 0x002fe40000000800 */
[----:B------:R-:W-:-:S13]  /*cf30*/  ISETP.GE.AND P0, PT, R17, UR4, PT ;  /* 0x0000000411007c0c */ /* 0x000fda000bf06270 */
[----:B------:R-:W-:Y:S05]  /*cf40*/  @P0 EXIT ;  /* 0x000000000000094d */ /* 0x000fea0003800000 */
[----:B------:R-:W-:Y:S01]  /*cf50*/  LOP3.LUT P0, RZ, R2, 0x1f, RZ, 0xc0, !PT ;  /* 0x0000001f02ff7812 */ /* 0x000fe2000780c0ff */
[----:B------:R-:W-:Y:S01]  /*cf60*/  BSSY B0, `(.L_x_95) ;  /* 0x0000115000007945 */ /* 0x000fe20003800000 */
[----:B------:R-:W-:Y:S01]  /*cf70*/  MOV R5, 0x1 ;  /* 0x0000000100057802 */ /* 0x000fe20000000f00 */
[----:B------:R-:W-:Y:S01]  /*cf80*/  IMAD.MOV.U32 R0, RZ, RZ, RZ ;  /* 0x000000ffff007224 */ /* 0x000fe200078e00ff */
[----:B------:R-:W-:Y:S01]  /*cf90*/  PLOP3.LUT P0, PT, P0, P2, PT, 0x2a, 0x0 ;  /* 0x000000000000781c */ /* 0x000fe20000704572 */
[----:B------:R-:W-:Y:S01]  /*cfa0*/  IMAD.MOV.U32 R4, RZ, RZ, 0x1 ;  /* 0x00000001ff047424 */ /* 0x000fe200078e00ff */
[----:B------:R-:W-:Y:S01]  /*cfb0*/  ULOP3.LUT UR19, UR47, 0x2, URZ, 0xfc, !UPT ;  /* 0x000000022f137892 */ /* 0x000fe2000f8efc3f */
[----:B------:R-:W-:Y:S01]  /*cfc0*/  ULDC.64 UR16, c[0x0][0x198] ;  /* 0x0000660000107ab9 */ /* 0x000fe20000000a00 */
[----:B------:R-:W-:-:S10]  /*cfd0*/  ULDC UR20, c[0x0][0xc] ;  /* 0x0000030000147ab9 */ /* 0x000fd40000000800 */
.L_x_123:
[----:B------:R-:W1:Y:S01]  /*cfe0*/  LDC R8, c[0x0][0xa04] ;  /* 0x00028100ff087b82 */ /* 0x000e620000000800 */
[----:B------:R-:W-:Y:S02]  /*cff0*/  ULDC UR4, c[0x0][0x28c] ;  /* 0x0000a30000047ab9 */ /* 0x000fe40000000800 */
[----:B------:R-:W-:-:S04]  /*d000*/  UIADD3 UR4, UR4, 0x7f, URZ ;  /* 0x0000007f04047890 */ /* 0x000fc8000fffe03f */
[----:B------:R-:W-:Y:S01]  /*d010*/  USHF.R.S32.HI UR5, URZ, 0x1f, UR4 ;  /* 0x0000001f3f057899 */ /* 0x000fe20008011404 */
[----:B------:R-:W2:Y:S03]  /*d020*/  LDC R9, c[0x0][0xa10] ;  /* 0x00028400ff097b82 */ /* 0x000ea60000000800 */
[----:B------:R-:W-:-:S03]  /*d030*/  ULEA.HI UR5, UR5, UR4, URZ, 0x7 ;  /* 0x0000000405057291 */ /* 0x000fc6000f8f383f */
[----:B------:R-:W-:Y:S01]  /*d040*/  UMOV UR4, 0xffffffff ;  /* 0xffffffff00047882 */ /* 0x000fe20000000000 */
[----:B------:R-:W-:Y:S01]  /*d050*/  USHF.R.S32.HI UR5, URZ, 0x7, UR5 ;  /* 0x000000073f057899 */ /* 0x000fe20008011405 */
        /* <DEDUP_REMOVED lines=8> */
[----:B-1----:R-:W-:Y:S01]  /*d0e0*/  @P3 IMAD.HI.U32 R10, R17, R6, RZ ;  /* 0x00000006110a3227 */ /* 0x002fe200078e00ff */
[----:B------:R-:W-:-:S04]  /*d0f0*/  MOV R6, R17 ;  /* 0x0000001100067202 */ /* 0x000fc80000000f00 */
[----:B------:R-:W-:-:S05]  /*d100*/  @P3 SHF.R.U32.HI R6, RZ, R7, R10 ;  /* 0x00000007ff063219 */ /* 0x000fca000001160a */
[----:B--2---:R-:W-:-:S04]  /*d110*/  @P4 IMAD.HI.U32 R10, R6, R11, RZ ;  /* 0x0000000b060a4227 */ /* 0x004fc800078e00ff */
[----:B------:R-:W-:Y:S01]  /*d120*/  IMAD.MOV.U32 R7, RZ, RZ, R6 ;  /* 0x000000ffff077224 */ /* 0x000fe200078e0006 */
[----:B---3--:R-:W-:-:S05]  /*d130*/  @P4 SHF.R.U32.HI R7, RZ, R13, R10 ;  /* 0x0000000dff074219 */ /* 0x008fca000001160a */
[----:B----4-:R-:W-:-:S04]  /*d140*/  @P5 IMAD.HI.U32 R10, R7, R2, RZ ;  /* 0x00000002070a5227 */ /* 0x010fc800078e00ff */
[--C-:B------:R-:W-:Y:S01]  /*d150*/  IMAD.MOV.U32 R2, RZ, RZ, R7.reuse ;  /* 0x000000ffff027224 */ /* 0x100fe200078e0007 */
[----:B------:R-:W-:Y:S01]  /*d160*/  @P5 SHF.R.U32.HI R2, RZ, R3, R10 ;  /* 0x00000003ff025219 */ /* 0x000fe2000001160a */
[----:B------:R-:W-:-:S03]  /*d170*/  IMAD.MOV R3, RZ, RZ, -R7 ;  /* 0x000000ffff037224 */ /* 0x000fc600078e0a07 */
[----:B------:R-:W-:Y:S01]  /*d180*/  IADD3 R2, -R2, RZ, RZ ;  /* 0x000000ff02027210 */ /* 0x000fe20007ffe1ff */
[--C-:B------:R-:W-:Y:S02]  /*d190*/  IMAD R3, R9, R3, R6.reuse ;  /* 0x0000000309037224 */ /* 0x100fe400078e0206 */
[----:B------:R-:W-:Y:S02]  /*d1a0*/  IMAD.MOV R6, RZ, RZ, -R6 ;  /* 0x000000ffff067224 */ /* 0x000fe400078e0a06 */
[----:B------:R-:W-:Y:S02]  /*d1b0*/  IMAD R2, R12, R2, R7 ;  /* 0x000000020c027224 */ /* 0x000fe400078e0207 */
[----:B------:R-:W-:-:S05]  /*d1c0*/  IMAD R8, R8, R6, R17 ;  /* 0x0000000608087224 */ /* 0x000fca00078e0211 */
[----:B------:R-:W-:-:S04]  /*d1d0*/  LEA R8, R8, 0xff, 0x7 ;  /* 0x000000ff08087811 */ /* 0x000fc800078e38ff */
[----:B------:R-:W-:-:S04]  /*d1e0*/  SHF.R.S32.HI R7, RZ, 0x1f, R8 ;  /* 0x0000001fff077819 */ /* 0x000fc80000011408 */
[----:B------:R-:W-:-:S04]  /*d1f0*/  LEA.HI R7, R7, R8, RZ, 0x7 ;  /* 0x0000000807077211 */ /* 0x000fc800078f38ff */
[----:B------:R-:W-:-:S04]  /*d200*/  SHF.R.S32.HI R6, RZ, 0x7, R7 ;  /* 0x00000007ff067819 */ /* 0x000fc80000011407 */
[----:B------:R-:W-:Y:S01]  /*d210*/  VIMNMX R6, R6, UR5, PT ;  /* 0x0000000506067c48 */ /* 0x000fe2000bfe0100 */
[----:B------:R-:W-:Y:S06]  /*d220*/  BRA.DIV UR4, `(.L_x_96) ;  /* 0x0000001204dc7947 */ /* 0x000fec000b800000 */
[----:B------:R-:W-:-:S13]  /*d230*/  ELECT P6, URZ, PT ;  /* 0x00000000003f782f */ /* 0x000fda00038c0000 */
.L_x_138:
[----:B------:R-:W-:Y:S01]  /*d240*/  ISETP.GT.AND P3, PT, R6, RZ, P6 ;  /* 0x000000ff0600720c */ /* 0x000fe20003764270 */
[----:B------:R-:W-:-:S12]  /*d250*/  BSSY B1, `(.L_x_97) ;  /* 0x0000031000017945 */ /* 0x000fd80003800000 */
[----:B------:R-:W-:Y:S05]  /*d260*/  @!P3 BRA `(.L_x_98) ;  /* 0x0000000000bcb947 */ /* 0x000fea0003800000 */
[----:B------:R-:W1:Y:S01]  /*d270*/  S2R R8, SR_CgaCtaId ;  /* 0x0000000000087919 */ /* 0x000e620000008800 */
[----:B------:R-:W-:-:S04]  /*d280*/  MOV R7, 0x400 ;  /* 0x0000040000077802 */ /* 0x000fc80000000f00 */
[----:B-1----:R-:W-:Y:S02]  /*d290*/  LEA R9, R8, R7, 0x18 ;  /* 0x0000000708097211 */ /* 0x002fe400078ec0ff */
[----:B------:R-:W-:Y:S02]  /*d2a0*/  SHF.L.U32 R7, R4, 0x1f, RZ ;  /* 0x0000001f04077819 */ /* 0x000fe400000006ff */
[----:B------:R-:W-:-:S04]  /*d2b0*/  LEA R8, R0, R9, 0x3 ;  /* 0x0000000900087211 */ /* 0x000fc800078e18ff */
[----:B------:R-:W1:Y:S02]  /*d2c0*/  SYNCS.PHASECHK.TRANS64.TRYWAIT P4, [R8+URZ+0x14228], R7 ;  /* 0x01422807080075a7 */ /* 0x000e64000808017f */
[----:B-1----:R-:W-:Y:S05]  /*d2d0*/  @!P4 BRA `(.L_x_99) ;  /* 0x0000001000d0c947 */ /* 0x002fea0003800000 */
.L_x_139:
[----:B------:R-:W-:Y:S01]  /*d2e0*/  UPRMT UR4, UR19, 0x9910, URZ ;  /* 0x0000991013047896 */ /* 0x000fe2000800003f */
[----:B-1----:R-:W-:-:S03]  /*d2f0*/  @P2 IMAD.MOV.U32 R7, RZ, RZ, 0x3000 ;  /* 0x00003000ff072424 */ /* 0x002fc600078e00ff */
[----:B------:R-:W-:Y:S01]  /*d300*/  UISETP.NE.AND UP0, UPT, UR4, 0x2, UPT ;  /* 0x000000020400788c */ /* 0x000fe2000bf05270 */
[----:B------:R1:W-:Y:S05]  /*d310*/  @P2 SYNCS.ARRIVE.TRANS64 RZ, [R8+URZ+0x14200], R7 ;  /* 0x0142000708ff29a7 */ /* 0x0003ea000800003f */
[----:B------:R-:W-:-:S13]  /*d320*/  PLOP3.LUT P4, PT, PT, PT, UP0, 0x80, 0x0 ;  /* 0x000000000000781c */ /* 0x000fda0003f8f008 */
[----:B-1----:R-:W-:Y:S05]  /*d330*/  @P4 BRA `(.L_x_100) ;  /* 0x0000000000044947 */ /* 0x002fea0003800000 */
[----:B------:R-:W-:Y:S01]  /*d340*/  BPT.TRAP 0x1 ;  /* 0x000000040000795c */ /* 0x000fe20000300000 */
.L_x_100:
[----:B------:R-:W-:Y:S05]  /*d350*/  @P0 BRA `(.L_x_101) ;  /* 0x0000000000040947 */ /* 0x000fea0003800000 */
[----:B------:R-:W-:Y:S01]  /*d360*/  BPT.TRAP 0x1 ;  /* 0x000000040000795c */ /* 0x000fe20000300000 */
.L_x_101:
[----:B------:R-:W-:Y:S01]  /*d370*/  IMAD R9, R0, 0x3000, R9 ;  /* 0x0000300000097824 */ /* 0x000fe200078e0209 */
[----:B------:R-:W-:Y:S01]  /*d380*/  R2UR UR9, R8 ;  /* 0x00000000080972ca */ /* 0x000fe200000e0000 */
[----:B------:R-:W-:Y:S01]  /*d390*/  UIADD3 UR4, UP0, UR16, 0x1f0, URZ ;  /* 0x000001f010047890 */ /* 0x000fe2000ff1e03f */
[----:B------:R-:W-:Y:S01]  /*d3a0*/  R2UR UR12, R3 ;  /* 0x00000000030c72ca */ /* 0x000fe200000e0000 */
[----:B------:R-:W-:Y:S01]  /*d3b0*/  UMOV UR10, URZ ;  /* 0x0000003f000a7c82 */ /* 0x000fe20008000000 */
[----:B------:R-:W-:Y:S01]  /*d3c0*/  R2UR UR8, R9 ;  /* 0x00000000090872ca */ /* 0x000fe200000e0000 */
[----:B------:R-:W-:Y:S01]  /*d3d0*/  UIADD3.X UR5, URZ, UR17, URZ, UP0, !UPT ;  /* 0x000000113f057290 */ /* 0x000fe200087fe43f */
[----:B------:R-:W-:Y:S01]  /*d3e0*/  R2UR UR13, R2 ;  /* 0x00000000020d72ca */ /* 0x000fe200000e0000 */
[----:B------:R-:W-:Y:S01]  /*d3f0*/  UMOV UR6, 0x0 ;  /* 0x0000000000067882 */ /* 0x000fe20000000000 */
[----:B------:R-:W-:Y:S01]  /*d400*/  UMOV UR7, 0x10000000 ;  /* 0x1000000000077882 */ /* 0x000fe20000000000 */
[----:B------:R-:W-:Y:S01]  /*d410*/  UMOV UR11, URZ ;  /* 0x0000003f000b7c82 */ /* 0x000fe20008000000 */
[----:B------:R-:W-:Y:S01]  /*d420*/  UMOV UR21, 0x10 ;  /* 0x0000001000157882 */ /* 0x000fe20000000000 */
[----:B------:R-:W-:-:S02]  /*d430*/  VIADD R0, R0, 0x1 ;  /* 0x0000000100007836 */ /* 0x000fc40000000000 */
[----:B------:R-:W-:-:S03]  /*d440*/  UIADD3 UR9, UR9, 0x14200, URZ ;  /* 0x0001420009097890 */ /* 0x000fc6000fffe03f */
[C---:B------:R-:W-:Y:S01]  /*d450*/  ISETP.NE.AND P4, PT, R0.reuse, 0x5, PT ;  /* 0x000000050000780c */ /* 0x040fe20003f85270 */
[----:B------:R-:W-:Y:S02]  /*d460*/  UIADD3 UR14, UR8, 0x3000, URZ ;  /* 0x00003000080e7890 */ /* 0x000fe4000fffe03f */
[----:B------:R-:W-:Y:S01]  /*d470*/  UIADD3 UR15, UR8, 0x4000, URZ ;  /* 0x00004000080f7890 */ /* 0x000fe2000fffe03f */
[----:B------:R-:W-:Y:S01]  /*d480*/  SEL R7, RZ, 0x1, P4 ;  /* 0x00000001ff077807 */ /* 0x000fe20002000000 */
[----:B------:R-:W-:Y:S01]  /*d490*/  UIADD3 UR18, UR8, 0x5000, URZ ;  /* 0x0000500008127890 */ /* 0x000fe2000fffe03f */
[----:B------:R-:W-:Y:S02]  /*d4a0*/  SEL R0, R0, RZ, P4 ;  /* 0x000000ff00007207 */ /* 0x000fe40002000000 */
[----:B------:R-:W-:Y:S01]  /*d4b0*/  UMOV UR8, UR14 ;  /* 0x0000000e00087c82 */ /* 0x000fe20008000000 */
[----:B------:R-:W-:Y:S01]  /*d4c0*/  UMOV UR14, 0x20 ;  /* 0x00000020000e7882 */ /* 0x000fe20000000000 */
[----:B------:R1:W-:Y:S01]  /*d4d0*/  UTMALDG.4D [UR8], [UR4], desc[UR6] ;  /* 0x00000608040075b4 */ /* 0x0003e20008019000 */
[----:B------:R-:W-:Y:S01]  /*d4e0*/  LOP3.LUT R4, R4, R7, RZ, 0x3c, !PT ;  /* 0x0000000704047212 */ /* 0x000fe200078e3cff */
[----:B-1----:R-:W-:Y:S01]  /*d4f0*/  UMOV UR8, UR15 ;  /* 0x0000000f00087c82 */ /* 0x002fe20008000000 */
[----:B------:R-:W-:-:S02]  /*d500*/  UMOV UR10, UR21 ;  /* 0x00000015000a7c82 */ /* 0x000fc40008000000 */
[----:B------:R1:W-:Y:S02]  /*d510*/  UTMALDG.4D [UR8], [UR4], desc[UR6] ;  /* 0x00000608040075b4 */ /* 0x0003e40008019000 */
[----:B-1----:R-:W-:Y:S01]  /*d520*/  UMOV UR8, UR18 ;  /* 0x0000001200087c82 */ /* 0x002fe20008000000 */
[----:B------:R-:W-:Y:S02]  /*d530*/  UMOV UR10, UR14 ;  /* 0x0000000e000a7c82 */ /* 0x000fe40008000000 */
[----:B------:R1:W-:Y:S02]  /*d540*/  UTMALDG.4D [UR8], [UR4], desc[UR6] ;  /* 0x00000608040075b4 */ /* 0x0003e40008019000 */
[----:B-1----:R-:W-:Y:S01]  /*d550*/  NOP ;  /* 0x0000000000007918 */ /* 0x002fe20000000000 */
.L_x_98:
[----:B------:R-:W-:Y:S05]  /*d560*/  BSYNC B1 ;  /* 0x0000000000017941 */ /* 0x000fea0003800000 */
.L_x_97:
        /* <DEDUP_REMOVED lines=10> */
.L_x_103:
[----:B------:R-:W-:Y:S05]  /*d610*/  BSYNC B1 ;  /* 0x0000000000017941 */ /* 0x000fea0003800000 */
.L_x_102:
[----:B------:R-:W-:Y:S01]  /*d620*/  BSSY B1, `(.L_x_105) ;  /* 0x0000033000017945 */ /* 0x000fe20003800000 */
[----:B------:R-:W-:-:S03]  /*d630*/  MOV R9, RZ ;  /* 0x000000ff00097202 */ /* 0x000fc60000000f00 */
[----:B------:R-:W-:Y:S05]  /*d640*/  @!P3 BRA `(.L_x_106) ;  /* 0x0000000000c0b947 */ /* 0x000fea0003800000 */
[----:B-1----:R-:W1:Y:S01]  /*d650*/  S2R R8, SR_CgaCtaId ;  /* 0x0000000000087919 */ /* 0x002e620000008800 */
[----:B------:R-:W-:-:S04]  /*d660*/  MOV R5, 0x400 ;  /* 0x0000040000057802 */ /* 0x000fc80000000f00 */
[----:B-1----:R-:W-:Y:S02]  /*d670*/  LEA R5, R8, R5, 0x18 ;  /* 0x0000000508057211 */ /* 0x002fe400078ec0ff */
[----:B------:R-:W-:-:S03]  /*d680*/  SHF.L.U32 R8, R4, 0x1f, RZ ;  /* 0x0000001f04087819 */ /* 0x000fc600000006ff */
[----:B------:R-:W-:-:S04]  /*d690*/  IMAD R7, R0, 0x8, R5 ;  /* 0x0000000800077824 */ /* 0x000fc800078e0205 */
[----:B------:R-:W1:Y:S02]  /*d6a0*/  SYNCS.PHASECHK.TRANS64.TRYWAIT P3, [R7+URZ+0x14228], R8 ;  /* 0x01422808070075a7 */ /* 0x000e64000806017f */
[----:B-1----:R-:W-:Y:S05]  /*d6b0*/  @!P3 BRA `(.L_x_107) ;  /* 0x000000100000b947 */ /* 0x002fea0003800000 */
.L_x_140:
[----:B------:R-:W-:Y:S01]  /*d6c0*/  UPRMT UR4, UR19, 0x9910, URZ ;  /* 0x0000991013047896 */ /* 0x000fe2000800003f */
[----:B-1----:R-:W-:-:S03]  /*d6d0*/  @P2 IMAD.MOV.U32 R8, RZ, RZ, 0x3000 ;  /* 0x00003000ff082424 */ /* 0x002fc600078e00ff */
[----:B------:R-:W-:Y:S01]  /*d6e0*/  UISETP.NE.AND UP0, UPT, UR4, 0x2, UPT ;  /* 0x000000020400788c */ /* 0x000fe2000bf05270 */
[----:B------:R1:W-:Y:S05]  /*d6f0*/  @P2 SYNCS.ARRIVE.TRANS64 RZ, [R7+URZ+0x14200], R8 ;  /* 0x0142000807ff29a7 */ /* 0x0003ea000800003f */
[----:B------:R-:W-:-:S13]  /*d700*/  PLOP3.LUT P3, PT, PT, PT, UP0, 0x80, 0x0 ;  /* 0x000000000000781c */ /* 0x000fda0003f6f008 */
[----:B-1----:R-:W-:Y:S05]  /*d710*/  @P3 BRA `(.L_x_108) ;  /* 0x0000000000043947 */ /* 0x002fea0003800000 */
[----:B------:R-:W-:Y:S01]  /*d720*/  BPT.TRAP 0x1 ;  /* 0x000000040000795c */ /* 0x000fe20000300000 */
.L_x_108:
[----:B------:R-:W-:Y:S05]  /*d730*/  @P0 BRA `(.L_x_109) ;  /* 0x0000000000040947 */ /* 0x000fea0003800000 */
[----:B------:R-:W-:Y:S01]  /*d740*/  BPT.TRAP 0x1 ;  /* 0x000000040000795c */ /* 0x000fe20000300000 */
.L_x_109:
        /* <DEDUP_REMOVED lines=12> */
[----:B------:R-:W-:Y:S01]  /*d810*/  IADD3 R0, R0, 0x1, RZ ;  /* 0x0000000100007810 */ /* 0x000fe20007ffe0ff */
[----:B------:R-:W-:Y:S01]  /*d820*/  IMAD.MOV.U32 R9, RZ, RZ, 0x1 ;  /* 0x00000001ff097424 */ /* 0x000fe200078e00ff */
[----:B------:R-:W-:-:S02]  /*d830*/  UIADD3 UR9, UR9, 0x14200, URZ ;  /* 0x0001420009097890 */ /* 0x000fc4000fffe03f */
[C---:B------:R-:W-:Y:S02]  /*d840*/  ISETP.NE.AND P3, PT, R0.reuse, 0x5, PT ;  /* 0x000000050000780c */ /* 0x040fe40003f65270 */
        /* <DEDUP_REMOVED lines=15> */
[----:B--2---:R-:W-:Y:S01]  /*d940*/  NOP ;  /* 0x0000000000007918 */ /* 0x004fe20000000000 */
.L_x_106:
[----:B------:R-:W-:Y:S05]  /*d950*/  BSYNC B1 ;  /* 0x0000000000017941 */ /* 0x000fea0003800000 */
.L_x_105:
[----:B------:R-:W-:Y:S01]  /*d960*/  ISETP.GE.AND P3, PT, R6, 0x2, PT ;  /* 0x000000020600780c */ /* 0x000fe20003f66270 */
[----:B------:R-:W-:-:S12]  /*d970*/  BSSY B1, `(.L_x_110) ;  /* 0x000006e000017945 */ /* 0x000fd80003800000 */
[----:B------:R-:W-:Y:S05]  /*d980*/  @!P3 BRA `(.L_x_111) ;  /* 0x0000000400b0b947 */ /* 0x000fea0003800000 */
[----:B------:R-:W-:-:S07]  /*d990*/  IMAD.SHL.U32 R6, R6, 0x2, RZ ;  /* 0x0000000206067824 */ /* 0x000fce00078e00ff */
.L_x_122:
[----:B------:R-:W-:Y:S04]  /*d9a0*/  BSSY B2, `(.L_x_112) ;  /* 0x0000032000027945 */ /* 0x000fe80003800000 */
[----:B------:R-:W-:Y:S05]  /*d9b0*/  @!P6 BRA `(.L_x_113) ;  /* 0x0000000000c0e947 */ /* 0x000fea0003800000 */
[----:B-1----:R-:W1:Y:S01]  /*d9c0*/  S2R R8, SR_CgaCtaId ;  /* 0x0000000000087919 */ /* 0x002e620000008800 */
[----:B------:R-:W-:-:S04]  /*d9d0*/  MOV R5, 0x400 ;  /* 0x0000040000057802 */ /* 0x000fc80000000f00 */
[----:B-1----:R-:W-:Y:S02]  /*d9e0*/  LEA R5, R8, R5, 0x18 ;  /* 0x0000000508057211 */ /* 0x002fe400078ec0ff */
[----:B------:R-:W-:Y:S02]  /*d9f0*/  SHF.L.U32 R8, R4, 0x1f, RZ ;  /* 0x0000001f04087819 */ /* 0x000fe400000006ff */
[----:B------:R-:W-:-:S04]  /*da00*/  LEA R7, R0, R5, 0x3 ;  /* 0x0000000500077211 */ /* 0x000fc800078e18ff */
[----:B------:R-:W1:Y:S02]  /*da10*/  SYNCS.PHASECHK.TRANS64.TRYWAIT P3, [R7+URZ+0x14228], R8 ;  /* 0x01422808070075a7 */ /* 0x000e64000806017f */
[----:B-1----:R-:W-:Y:S05]  /*da20*/  @!P3 BRA `(.L_x_114) ;  /* 0x0000000c0038b947 */ /* 0x002fea0003800000 */
.L_x_141:
[----:B------:R-:W-:Y:S01]  /*da30*/  UPRMT UR4, UR19, 0x9910, URZ ;  /* 0x0000991013047896 */ /* 0x000fe2000800003f */
[----:B-1----:R-:W-:-:S03]  /*da40*/  @P2 IMAD.MOV.U32 R8, RZ, RZ, 0x3000 ;  /* 0x00003000ff082424 */ /* 0x002fc600078e00ff */
[----:B------:R-:W-:Y:S01]  /*da50*/  UISETP.NE.AND UP0, UPT, UR4, 0x2, UPT ;  /* 0x000000020400788c */ /* 0x000fe2000bf05270 */
[----:B------:R1:W-:Y:S05]  /*da60*/  @P2 SYNCS.ARRIVE.TRANS64 RZ, [R7+URZ+0x14200], R8 ;  /* 0x0142000807ff29a7 */ /* 0x0003ea000800003f */
[----:B------:R-:W-:-:S13]  /*da70*/  PLOP3.LUT P3, PT, PT, PT, UP0, 0x80, 0x0 ;  /* 0x000000000000781c */ /* 0x000fda0003f6f008 */
[----:B-1----:R-:W-:Y:S05]  /*da80*/  @P3 BRA `(.L_x_115) ;  /* 0x0000000000043947 */ /* 0x002fea0003800000 */
[----:B------:R-:W-:Y:S01]  /*da90*/  BPT.TRAP 0x1 ;  /* 0x000000040000795c */ /* 0x000fe20000300000 */
.L_x_115:
[----:B------:R-:W-:Y:S05]  /*daa0*/  @P0 BRA `(.L_x_116) ;  /* 0x0000000000040947 */ /* 0x000fea0003800000 */
[----:B------:R-:W-:Y:S01]  /*dab0*/  BPT.TRAP 0x1 ;  /* 0x000000040000795c */ /* 0x000fe20000300000 */
.L_x_116:
        /* <DEDUP_REMOVED lines=9> */
[----:B------:R-:W-:Y:S01]  /*db50*/  R2UR UR13, R2 ;  /* 0x00000000020d72ca */ /* 0x000fe200000e0000 */
[----:B------:R-:W-:Y:S01]  /*db60*/  UMOV UR7, 0x10000000 ;  /* 0x1000000000077882 */ /* 0x000fe20000000000 */
[----:B------:R-:W-:Y:S01]  /*db70*/  UMOV UR18, 0x10 ;  /* 0x0000001000127882 */ /* 0x000fe20000000000 */
[----:B------:R-:W-:-:S02]  /*db80*/  VIADD R0, R0, 0x1 ;  /* 0x0000000100007836 */ /* 0x000fc40000000000 */
[----:B------:R-:W-:Y:S02]  /*db90*/  UIADD3 UR9, UR9, 0x14200, URZ ;  /* 0x0001420009097890 */ /* 0x000fe4000fffe03f */
[----:B------:R-:W-:Y:S01]  /*dba0*/  USHF.L.U32 UR11, UR11, 0x7, URZ ;  /* 0x000000070b0b7899 */ /* 0x000fe2000800063f */
        /* <DEDUP_REMOVED lines=17> */
.L_x_113:
[----:B------:R-:W-:Y:S05]  /*dcc0*/  BSYNC B2 ;  /* 0x0000000000027941 */ /* 0x000fea0003800000 */
.L_x_112:
[----:B------:R-:W-:Y:S01]  /*dcd0*/  ISETP.LT.OR P3, PT, R6, 0x4, !P6 ;  /* 0x000000040600780c */ /* 0x000fe20007761670 */
[----:B------:R-:W-:-:S12]  /*dce0*/  BSSY B2, `(.L_x_117) ;  /* 0x0000033000027945 */ /* 0x000fd80003800000 */
[----:B------:R-:W-:Y:S05]  /*dcf0*/  @P3 BRA `(.L_x_118) ;  /* 0x0000000000c43947 */ /* 0x000fea0003800000 */
[----:B-1----:R-:W1:Y:S01]  /*dd00*/  S2R R8, SR_CgaCtaId ;  /* 0x0000000000087919 */ /* 0x002e620000008800 */
[----:B------:R-:W-:-:S04]  /*dd10*/  MOV R5, 0x400 ;  /* 0x0000040000057802 */ /* 0x000fc80000000f00 */
[----:B-1----:R-:W-:Y:S02]  /*dd20*/  LEA R5, R8, R5, 0x18 ;  /* 0x0000000508057211 */ /* 0x002fe400078ec0ff */
[----:B------:R-:W-:Y:S02]  /*dd30*/  SHF.L.U32 R8, R4, 0x1f, RZ ;  /* 0x0000001f04087819 */ /* 0x000fe400000006ff */
[----:B------:R-:W-:-:S04]  /*dd40*/  LEA R7, R0, R5, 0x3 ;  /* 0x0000000500077211 */ /* 0x000fc800078e18ff */
[----:B------:R-:W1:Y:S02]  /*dd50*/  SYNCS.PHASECHK.TRANS64.TRYWAIT P3, [R7+URZ+0x14228], R8 ;  /* 0x01422808070075a7 */ /* 0x000e64000806017f */
[----:B-1----:R-:W-:Y:S05]  /*dd60*/  @!P3 BRA `(.L_x_119) ;  /* 0x00000008007cb947 */ /* 0x002fea0003800000 */
.L_x_142:
[----:B------:R-:W-:Y:S01]  /*dd70*/  UPRMT UR4, UR19, 0x9910, URZ ;  /* 0x0000991013047896 */ /* 0x000fe2000800003f */
[----:B-1----:R-:W-:-:S03]  /*dd80*/  @P1 IMAD.MOV.U32 R8, RZ, RZ, 0x3000 ;  /* 0x00003000ff081424 */ /* 0x002fc600078e00ff */
[----:B------:R-:W-:Y:S01]  /*dd90*/  UISETP.NE.AND UP0, UPT, UR4, 0x2, UPT ;  /* 0x000000020400788c */ /* 0x000fe2000bf05270 */
[----:B------:R1:W-:Y:S05]  /*dda0*/  @P1 SYNCS.ARRIVE.TRANS64 RZ, [R7+URZ+0x14200], R8 ;  /* 0x0142000807ff19a7 */ /* 0x0003ea000800003f */
[----:B------:R-:W-:-:S13]  /*ddb0*/  PLOP3.LUT P3, PT, PT, PT, UP0, 0x80, 0x0 ;  /* 0x000000000000781c */ /* 0x000fda0003f6f008 */
[----:B-1----:R-:W-:Y:S05]  /*ddc0*/  @P3 BRA `(.L_x_120) ;  /* 0x0000000000043947 */ /* 0x002fea0003800000 */
[----:B------:R-:W-:Y:S01]  /*ddd0*/  BPT.TRAP 0x1 ;  /* 0x000000040000795c */ /* 0x000fe20000300000 */
.L_x_120:
[----:B------:R-:W-:Y:S05]  /*dde0*/  @P0 BRA `(.L_x_121) ;  /* 0x0000000000040947 */ /* 0x000fea0003800000 */
[----:B------:R-:W-:Y:S01]  /*ddf0*/  BPT.TRAP 0x1 ;  /* 0x000000040000795c */ /* 0x000fe20000300000 */
.L_x_121:
        /* <DEDUP_REMOVED lines=12> */
[----:B------:R-:W-:Y:S01]  /*dec0*/  VIADD R0, R0, 0x1 ;  /* 0x0000000100007836 */ /* 0x000fe20000000000 */
[----:B------:R-:W-:Y:S01]  /*ded0*/  IADD3 R9, R9, 0x1, RZ ;  /* 0x0000000109097810 */ /* 0x000fe20007ffe0ff */
[----:B------:R-:W-:-:S02]  /*dee0*/  UIADD3 UR9, UR9, 0x14200, URZ ;  /* 0x0001420009097890 */ /* 0x000fc4000fffe03f */
        /* <DEDUP_REMOVED lines=18> */
.L_x_118:
[----:B------:R-:W-:Y:S05]  /*e010*/  BSYNC B2 ;  /* 0x0000000000027941 */ /* 0x000fea0003800000 */
.L_x_117:
[C---:B------:R-:W-:Y:S01]  /*e020*/  ISETP.GT.AND P3, PT, R6.reuse, 0x4, PT ;  /* 0x000000040600780c */ /* 0x040fe20003f64270 */
[----:B------:R-:W-:-:S12]  /*e030*/  VIADD R6, R6, 0xfffffffe ;  /* 0xfffffffe06067836 */ /* 0x000fd80000000000 */
[----:B------:R-:W-:Y:S05]  /*e040*/  @P3 BRA `(.L_x_122) ;  /* 0xfffffff800543947 */ /* 0x000fea000383ffff */
.L_x_111:
[----:B------:R-:W-:Y:S05]  /*e050*/  BSYNC B1 ;  /* 0x0000000000017941 */ /* 0x000fea0003800000 */
.L_x_110:
[----:B------:R-:W-:Y:S01]  /*e060*/  VIADD R17, R17, UR20 ;  /* 0x0000001411117c36 */ /* 0x000fe20008000000 */
[----:B------:R-:W-:Y:S01]  /*e070*/  ULDC UR4, c[0x0][0xa00] ;  /* 0x0002800000047ab9 */ /* 0x000fe20000000800 */
[----:B-1----:R-:W-:-:S03]  /*e080*/  PRMT R5, RZ, 0x7610, R5 ;  /* 0x00007610ff057816 */ /* 0x002fc60000000005 */
[----:B------:R-:W-:-:S13]  /*e090*/  ISETP.GE.AND P3, PT, R17, UR4, PT ;  /* 0x0000000411007c0c */ /* 0x000fda000bf66270 */
[----:B------:R-:W-:Y:S05]  /*e0a0*/  @!P3 BRA `(.L_x_123) ;  /* 0xffffffec00ccb947 */ /* 0x000fea000383ffff */
[----:B------:R-:W-:Y:S05]  /*e0b0*/  BSYNC B0 ;  /* 0x0000000000007941 */ /* 0x000fea0003800000 */
.L_x_95:
[----:B------:R-:W-:Y:S05]  /*e0c0*/  EXIT ;  /* 0x000000000000794d */ /* 0x000fea0003800000 */
.L_x_17:
[----:B-1----:R-:W-:-:S04]  /*e0d0*/  MOV R3, UR4 ;  /* 0x0000000400037c02 */ /* 0x002fc80008000f00 */
[----:B------:R1:W2:Y:S03]  /*e0e0*/  SYNCS.PHASECHK.TRANS64.TRYWAIT P1, [R3+URZ+0x14250], R0 ;  /* 0x01425000030075a7 */ /* 0x0002a6000802017f */
[----:B--2---:R-:W-:Y:S05]  /*e0f0*/  @!P1 NANOSLEEP.SYNCS 0x989680 ;  /* 0x009896800000995d */ /* 0x004fea0003900000 */
[----:B------:R-:W2:Y:S02]  /*e100*/  @!P1 SYNCS.PHASECHK.TRANS64 P1, [R3+URZ+0x14250], R0 ;  /* 0x01425000030095a7 */ /* 0x000ea4000802007f */
[----:B--2---:R-:W-:Y:S05]  /*e110*/  @!P1 BRA `(.L_x_17) ;  /* 0xfffffffc00ec9947 */ /* 0x004fea000383ffff */
[----:B------:R-:W-:Y:S05]  /*e120*/  BRA `(.L_x_124) ;  /* 0xffffff3000ac7947 */ /* 0x000fea000383ffff */
.L_x_19:
[----:B-1----:R-:W-:-:S04]  /*e130*/  IMAD.U32 R5, RZ, RZ, UR18 ;  /* 0x00000012ff057e24 */ /* 0x002fc8000f8e00ff */
[----:B------:R1:W2:Y:S03]  /*e140*/  SYNCS.PHASECHK.TRANS64.TRYWAIT P1, [R5+URZ+0x14200], R0 ;  /* 0x01420000050075a7 */ /* 0x0002a6000802017f */
[----:B--2---:R-:W-:Y:S05]  /*e150*/  @!P1 NANOSLEEP.SYNCS 0x989680 ;  /* 0x009896800000995d */ /* 0x004fea0003900000 */
[----:B------:R-:W2:Y:S02]  /*e160*/  @!P1 SYNCS.PHASECHK.TRANS64 P1, [R5+URZ+0x14200], R0 ;  /* 0x01420000050095a7 */ /* 0x000ea4000802007f */
[----:B--2---:R-:W-:Y:S05]  /*e170*/  @!P1 BRA `(.L_x_19) ;  /* 0xfffffffc00ec9947 */ /* 0x004fea000383ffff */
[----:B------:R-:W-:Y:S05]  /*e180*/  BRA `(.L_x_125) ;  /* 0xffffff3000c07947 */ /* 0x000fea000383ffff */
.L_x_20:
[----:B-1----:R-:W-:-:S04]  /*e190*/  IMAD.U32 R0, RZ, RZ, UR16 ;  /* 0x00000010ff007e24 */ /* 0x002fc8000f8e00ff */
[----:B------:R1:W2:Y:S03]  /*e1a0*/  SYNCS.PHASECHK.TRANS64.TRYWAIT P1, [R0+URZ+-0x8], R3 ;  /* 0xfffff803000075a7 */ /* 0x0002a6000802017f */
[----:B--2---:R-:W-:Y:S05]  /*e1b0*/  @!P1 NANOSLEEP.SYNCS 0x989680 ;  /* 0x009896800000995d */ /* 0x004fea0003900000 */
[----:B------:R-:W2:Y:S02]  /*e1c0*/  @!P1 SYNCS.PHASECHK.TRANS64 P1, [R0+URZ+-0x8], R3 ;  /* 0xfffff803000095a7 */ /* 0x000ea4000802007f */
[----:B--2---:R-:W-:Y:S05]  /*e1d0*/  @!P1 BRA `(.L_x_20) ;  /* 0xfffffffc00ec9947 */ /* 0x004fea000383ffff */
[----:B------:R-:W-:Y:S05]  /*e1e0*/  BRA `(.L_x_126) ;  /* 0xffffff3000b07947 */ /* 0x000fea000383ffff */
.L_x_22:
[----:B-1----:R-:W-:-:S04]  /*e1f0*/  MOV R8, UR6 ;  /* 0x0000000600087c02 */ /* 0x002fc80008000f00 */
[----:B------:R1:W2:Y:S03]  /*e200*/  SYNCS.PHASECHK.TRANS64.TRYWAIT P1, [R8+URZ+0x14200], R5 ;  /* 0x01420005080075a7 */ /* 0x0002a6000802017f */
[----:B--2---:R-:W-:Y:S05]  /*e210*/  @!P1 NANOSLEEP.SYNCS 0x989680 ;  /* 0x009896800000995d */ /* 0x004fea0003900000 */
[----:B------:R-:W2:Y:S02]  /*e220*/  @!P1 SYNCS.PHASECHK.TRANS64 P1, [R8+URZ+0x14200], R5 ;  /* 0x01420005080095a7 */ /* 0x000ea4000802007f */
[----:B--2---:R-:W-:Y:S05]  /*e230*/  @!P1 BRA `(.L_x_22) ;  /* 0xfffffffc00ec9947 */ /* 0x004fea000383ffff */
[----:B------:R-:W-:Y:S05]  /*e240*/  BRA `(.L_x_127) ;  /* 0xffffff5800f07947 */ /* 0x000fea000383ffff */
.L_x_27:
[----:B-1----:R-:W-:-:S04]  /*e250*/  IMAD.U32 R13, RZ, RZ, UR6 ;  /* 0x00000006ff0d7e24 */ /* 0x002fc8000f8e00ff */
[----:B------:R1:W2:Y:S03]  /*e260*/  SYNCS.PHASECHK.TRANS64.TRYWAIT P2, [R13+URZ+0x14200], R4 ;  /* 0x014200040d0075a7 */ /* 0x0002a6000804017f */
[----:B--2---:R-:W-:Y:S05]  /*e270*/  @!P2 NANOSLEEP.SYNCS 0x989680 ;  /* 0x009896800000a95d */ /* 0x004fea0003900000 */
[----:B------:R-:W2:Y:S02]  /*e280*/  @!P2 SYNCS.PHASECHK.TRANS64 P2, [R13+URZ+0x14200], R4 ;  /* 0x014200040d00a5a7 */ /* 0x000ea4000804007f */
[----:B--2---:R-:W-:Y:S05]  /*e290*/  @!P2 BRA `(.L_x_27) ;  /* 0xfffffffc00eca947 */ /* 0x004fea000383ffff */
[----:B------:R-:W-:Y:S05]  /*e2a0*/  BRA `(.L_x_128) ;  /* 0xffffff64006c7947 */ /* 0x000fea000383ffff */
.L_x_31:
[----:B-1----:R-:W-:-:S04]  /*e2b0*/  IMAD.U32 R8, RZ, RZ, UR6 ;  /* 0x00000006ff087e24 */ /* 0x002fc8000f8e00ff */
[----:B------:R1:W2:Y:S03]  /*e2c0*/  SYNCS.PHASECHK.TRANS64.TRYWAIT P2, [R8+URZ+0x14200], R9 ;  /* 0x01420009080075a7 */ /* 0x0002a6000804017f */
[----:B--2---:R-:W-:Y:S05]  /*e2d0*/  @!P2 NANOSLEEP.SYNCS 0x989680 ;  /* 0x009896800000a95d */ /* 0x004fea0003900000 */
[----:B------:R-:W2:Y:S02]  /*e2e0*/  @!P2 SYNCS.PHASECHK.TRANS64 P2, [R8+URZ+0x14200], R9 ;  /* 0x014200090800a5a7 */ /* 0x000ea4000804007f */
[----:B--2---:R-:W-:Y:S05]  /*e2f0*/  @!P2 BRA `(.L_x_31) ;  /* 0xfffffffc00eca947 */ /* 0x004fea000383ffff */
[----:B------:R-:W-:Y:S05]  /*e300*/  BRA `(.L_x_30) ;  /* 0xffffff8800107947 */ /* 0x000fea000383ffff */
.L_x_39:
[----:B-1----:R-:W-:-:S04]  /*e310*/  MOV R11, UR6 ;  /* 0x00000006000b7c02 */ /* 0x002fc80008000f00 */
[----:B------:R1:W2:Y:S03]  /*e320*/  SYNCS.PHASECHK.TRANS64.TRYWAIT P2, [R11+URZ+0x14200], R4 ;  /* 0x014200040b0075a7 */ /* 0x0002a6000804017f */
[----:B--2---:R-:W-:Y:S05]  /*e330*/  @!P2 NANOSLEEP.SYNCS 0x989680 ;  /* 0x009896800000a95d */ /* 0x004fea0003900000 */
[----:B------:R-:W2:Y:S02]  /*e340*/  @!P2 SYNCS.PHASECHK.TRANS64 P2, [R11+URZ+0x14200], R4 ;  /* 0x014200040b00a5a7 */ /* 0x000ea4000804007f */
[----:B--2---:R-:W-:Y:S05]  /*e350*/  @!P2 BRA `(.L_x_39) ;  /* 0xfffffffc00eca947 */ /* 0x004fea000383ffff */
[----:B------:R-:W-:Y:S05]  /*e360*/  BRA `(.L_x_129) ;  /* 0xffffff9000d07947 */ /* 0x000fea000383ffff */
.L_x_43:
[----:B-1----:R-:W-:-:S04]  /*e370*/  IMAD.U32 R9, RZ, RZ, UR6 ;  /* 0x00000006ff097e24 */ /* 0x002fc8000f8e00ff */
[----:B------:R1:W2:Y:S03]  /*e380*/  SYNCS.PHASECHK.TRANS64.TRYWAIT P2, [R9+URZ+0x14200], R8 ;  /* 0x01420008090075a7 */ /* 0x0002a6000804017f */
[----:B--2---:R-:W-:Y:S05]  /*e390*/  @!P2 NANOSLEEP.SYNCS 0x989680 ;  /* 0x009896800000a95d */ /* 0x004fea0003900000 */
[----:B------:R-:W2:Y:S02]  /*e3a0*/  @!P2 SYNCS.PHASECHK.TRANS64 P2, [R9+URZ+0x14200], R8 ;  /* 0x014200080900a5a7 */ /* 0x000ea4000804007f */
[----:B--2---:R-:W-:Y:S05]  /*e3b0*/  @!P2 BRA `(.L_x_43) ;  /* 0xfffffffc00eca947 */ /* 0x004fea000383ffff */
[----:B------:R-:W-:Y:S05]  /*e3c0*/  BRA `(.L_x_42) ;  /* 0xffffffbc00f87947 */ /* 0x000fea000383ffff */
.L_x_63:
[----:B-1----:R-:W-:-:S04]  /*e3d0*/  IMAD.U32 R3, RZ, RZ, UR16 ;  /* 0x00000010ff037e24 */ /* 0x002fc8000f8e00ff */
[----:B------:R1:W2:Y:S03]  /*e3e0*/  SYNCS.PHASECHK.TRANS64.TRYWAIT P1, [R3+URZ+0x8], R0 ;  /* 0x00000800030075a7 */ /* 0x0002a6000802017f */
[----:B--2---:R-:W-:Y:S05]  /*e3f0*/  @!P1 NANOSLEEP.SYNCS 0x989680 ;  /* 0x009896800000995d */ /* 0x004fea0003900000 */
[----:B------:R-:W2:Y:S02]  /*e400*/  @!P1 SYNCS.PHASECHK.TRANS64 P1, [R3+URZ+0x8], R0 ;  /* 0x00000800030095a7 */ /* 0x000ea4000802007f */
[----:B--2---:R-:W-:Y:S05]  /*e410*/  @!P1 BRA `(.L_x_63) ;  /* 0xfffffffc00ec9947 */ /* 0x004fea000383ffff */
[----:B------:R-:W-:Y:S05]  /*e420*/  BRA `(.L_x_130) ;  /* 0xffffffd000587947 */ /* 0x000fea000383ffff */
.L_x_80:
[----:B------:R-:W-:Y:S01]  /*e430*/  BSSY B1, `(.L_x_131) ;  /* 0x0000006000017945 */ /* 0x000fe20003800000 */
[----:B------:R-:W-:-:S07]  /*e440*/  MOV R15, 0xffffffff ;  /* 0xffffffff000f7802 */ /* 0x000fce0000000f00 */
[----:B------:R-:W-:Y:S05]  /*e450*/  WARPSYNC.COLLECTIVE R15, `(.L_x_132) ;  /* 0x000000000f0c7348 */ /* 0x000fea0003c00000 */
[----:B------:R-:W-:Y:S02]  /*e460*/  ELECT P6, UR62, PT ;  /* 0x00000000003e782f */ /* 0x000fe400038c0000 */
[----:B------:R-:W-:Y:S01]  /*e470*/  MOV R14, UR62 ;  /* 0x0000003e000e7c02 */ /* 0x000fe20008000f00 */
[----:B------:R-:W-:Y:S10]  /*e480*/  ENDCOLLECTIVE ;  /* 0x000000000000791b */ /* 0x000ff40003800000 */
.L_x_132:
[----:B------:R-:W-:Y:S05]  /*e490*/  BSYNC B1 ;  /* 0x0000000000017941 */ /* 0x000fea0003800000 */
.L_x_131:
[----:B------:R-:W-:Y:S05]  /*e4a0*/  BRA `(.L_x_133) ;  /* 0xffffffe000b47947 */ /* 0x000fea000383ffff */
.L_x_83:
[----:B-1----:R1:W2:Y:S02]  /*e4b0*/  SYNCS.PHASECHK.TRANS64.TRYWAIT P2, [R7+URZ+0x14260], R6 ;  /* 0x01426006070075a7 */ /* 0x0022a4000804017f */
[----:B--2---:R-:W-:Y:S05]  /*e4c0*/  @!P2 NANOSLEEP.SYNCS 0x989680 ;  /* 0x009896800000a95d */ /* 0x004fea0003900000 */
[----:B------:R-:W2:Y:S02]  /*e4d0*/  @!P2 SYNCS.PHASECHK.TRANS64 P2, [R7+URZ+0x14260], R6 ;  /* 0x014260060700a5a7 */ /* 0x000ea4000804007f */
[----:B--2---:R-:W-:Y:S05]  /*e4e0*/  @!P2 BRA `(.L_x_83) ;  /* 0xfffffffc00f0a947 */ /* 0x004fea000383ffff */
[----:B------:R-:W-:Y:S05]  /*e4f0*/  BRA `(.L_x_134) ;  /* 0xffffffe000d47947 */ /* 0x000fea000383ffff */
.L_x_88:
[----:B-1----:R1:W2:Y:S02]  /*e500*/  SYNCS.PHASECHK.TRANS64.TRYWAIT P2, [R7+URZ+0x142b0], R4 ;  /* 0x0142b004070075a7 */ /* 0x0022a4000804017f */
[----:B--2---:R-:W-:Y:S05]  /*e510*/  @!P2 NANOSLEEP.SYNCS 0x989680 ;  /* 0x009896800000a95d */ /* 0x004fea0003900000 */
[----:B------:R-:W2:Y:S02]  /*e520*/  @!P2 SYNCS.PHASECHK.TRANS64 P2, [R7+URZ+0x142b0], R4 ;  /* 0x0142b0040700a5a7 */ /* 0x000ea4000804007f */
[----:B--2---:R-:W-:Y:S05]  /*e530*/  @!P2 BRA `(.L_x_88) ;  /* 0xfffffffc00f0a947 */ /* 0x004fea000383ffff */
[----:B------:R-:W-:Y:S05]  /*e540*/  BRA `(.L_x_87) ;  /* 0xffffffe4008c7947 */ /* 0x000fea000383ffff */
.L_x_91:
[----:B-1----:R1:W2:Y:S02]  /*e550*/  SYNCS.PHASECHK.TRANS64.TRYWAIT P2, [R4+URZ+0x14260], R9 ;  /* 0x01426009040075a7 */ /* 0x0022a4000804017f */
[----:B--2---:R-:W-:Y:S05]  /*e560*/  @!P2 NANOSLEEP.SYNCS 0x989680 ;  /* 0x009896800000a95d */ /* 0x004fea0003900000 */
[----:B------:R-:W2:Y:S02]  /*e570*/  @!P2 SYNCS.PHASECHK.TRANS64 P2, [R4+URZ+0x14260], R9 ;  /* 0x014260090400a5a7 */ /* 0x000ea4000804007f */
[----:B--2---:R-:W-:Y:S05]  /*e580*/  @!P2 BRA `(.L_x_91) ;  /* 0xfffffffc00f0a947 */ /* 0x004fea000383ffff */
[----:B------:R-:W-:Y:S05]  /*e590*/  BRA `(.L_x_135) ;  /* 0xffffffe400a07947 */ /* 0x000fea000383ffff */
.L_x_96:
[----:B------:R-:W-:Y:S01]  /*e5a0*/  BSSY B1, `(.L_x_136) ;  /* 0x0000006000017945 */ /* 0x000fe20003800000 */
[----:B------:R-:W-:-:S07]  /*e5b0*/  IMAD.MOV.U32 R15, RZ, RZ, -0x1 ;  /* 0xffffffffff0f7424 */ /* 0x000fce00078e00ff */
[----:B------:R-:W-:Y:S05]  /*e5c0*/  WARPSYNC.COLLECTIVE R15, `(.L_x_137) ;  /* 0x000000000f0c7348 */ /* 0x000fea0003c00000 */
[----:B------:R-:W-:Y:S02]  /*e5d0*/  ELECT P6, UR62, PT ;  /* 0x00000000003e782f */ /* 0x000fe400038c0000 */
[----:B------:R-:W-:Y:S01]  /*e5e0*/  MOV R14, UR62 ;  /* 0x0000003e000e7c02 */ /* 0x000fe20008000f00 */
[----:B------:R-:W-:Y:S10]  /*e5f0*/  ENDCOLLECTIVE ;  /* 0x000000000000791b */ /* 0x000ff40003800000 */
.L_x_137:
[----:B------:R-:W-:Y:S05]  /*e600*/  BSYNC B1 ;  /* 0x0000000000017941 */ /* 0x000fea0003800000 */
.L_x_136:
[----:B------:R-:W-:Y:S05]  /*e610*/  BRA `(.L_x_138) ;  /* 0xffffffec00087947 */ /* 0x000fea000383ffff */
.L_x_99:
[----:B-1----:R1:W2:Y:S02]  /*e620*/  SYNCS.PHASECHK.TRANS64.TRYWAIT P4, [R8+URZ+0x14228], R7 ;  /* 0x01422807080075a7 */ /* 0x0022a4000808017f */
[----:B--2---:R-:W-:Y:S05]  /*e630*/  @!P4 NANOSLEEP.SYNCS 0x989680 ;  /* 0x009896800000c95d */ /* 0x004fea0003900000 */
[----:B------:R-:W2:Y:S02]  /*e640*/  @!P4 SYNCS.PHASECHK.TRANS64 P4, [R8+URZ+0x14228], R7 ;  /* 0x014228070800c5a7 */ /* 0x000ea4000808007f */
[----:B--2---:R-:W-:Y:S05]  /*e650*/  @!P4 BRA `(.L_x_99) ;  /* 0xfffffffc00f0c947 */ /* 0x004fea000383ffff */
[----:B------:R-:W-:Y:S05]  /*e660*/  BRA `(.L_x_139) ;  /* 0xffffffec001c7947 */ /* 0x000fea000383ffff */
.L_x_104:
[----:B-1----:R1:W2:Y:S02]  /*e670*/  SYNCS.PHASECHK.TRANS64.TRYWAIT P4, [R5+URZ+0x142b0], R8 ;  /* 0x0142b008050075a7 */ /* 0x0022a4000808017f */
[----:B--2---:R-:W-:Y:S05]  /*e680*/  @!P4 NANOSLEEP.SYNCS 0x989680 ;  /* 0x009896800000c95d */ /* 0x004fea0003900000 */
[----:B------:R-:W2:Y:S02]  /*e690*/  @!P4 SYNCS.PHASECHK.TRANS64 P4, [R5+URZ+0x142b0], R8 ;  /* 0x0142b0080500c5a7 */ /* 0x000ea4000808007f */
[----:B--2---:R-:W-:Y:S05]  /*e6a0*/  @!P4 BRA `(.L_x_104) ;  /* 0xfffffffc00f0c947 */ /* 0x004fea000383ffff */
[----:B------:R-:W-:Y:S05]  /*e6b0*/  BRA `(.L_x_103) ;  /* 0xffffffec00d47947 */ /* 0x000fea000383ffff */
.L_x_107:
[----:B-1----:R1:W2:Y:S02]  /*e6c0*/  SYNCS.PHASECHK.TRANS64.TRYWAIT P3, [R7+URZ+0x14228], R8 ;  /* 0x01422808070075a7 */ /* 0x0022a4000806017f */
[----:B--2---:R-:W-:Y:S05]  /*e6d0*/  @!P3 NANOSLEEP.SYNCS 0x989680 ;  /* 0x009896800000b95d */ /* 0x004fea0003900000 */
[----:B------:R-:W2:Y:S02]  /*e6e0*/  @!P3 SYNCS.PHASECHK.TRANS64 P3, [R7+URZ+0x14228], R8 ;  /* 0x014228080700b5a7 */ /* 0x000ea4000806007f */
[----:B--2---:R-:W-:Y:S05]  /*e6f0*/  @!P3 BRA `(.L_x_107) ;  /* 0xfffffffc00f0b947 */ /* 0x004fea000383ffff */
[----:B------:R-:W-:Y:S05]  /*e700*/  BRA `(.L_x_140) ;  /* 0xffffffec00ec7947 */ /* 0x000fea000383ffff */
.L_x_114:
[----:B-1----:R1:W2:Y:S02]  /*e710*/  SYNCS.PHASECHK.TRANS64.TRYWAIT P3, [R7+URZ+0x14228], R8 ;  /* 0x01422808070075a7 */ /* 0x0022a4000806017f */
[----:B--2---:R-:W-:Y:S05]  /*e720*/  @!P3 NANOSLEEP.SYNCS 0x989680 ;  /* 0x009896800000b95d */ /* 0x004fea0003900000 */
[----:B------:R-:W2:Y:S02]  /*e730*/  @!P3 SYNCS.PHASECHK.TRANS64 P3, [R7+URZ+0x14228], R8 ;  /* 0x014228080700b5a7 */ /* 0x000ea4000806007f */
[----:B--2---:R-:W-:Y:S05]  /*e740*/  @!P3 BRA `(.L_x_114) ;  /* 0xfffffffc00f0b947 */ /* 0x004fea000383ffff */
[----:B------:R-:W-:Y:S05]  /*e750*/  BRA `(.L_x_141) ;  /* 0xfffffff000b47947 */ /* 0x000fea000383ffff */
.L_x_119:
[----:B-1----:R1:W2:Y:S02]  /*e760*/  SYNCS.PHASECHK.TRANS64.TRYWAIT P3, [R7+URZ+0x14228], R8 ;  /* 0x01422808070075a7 */ /* 0x0022a4000806017f */
[----:B--2---:R-:W-:Y:S05]  /*e770*/  @!P3 NANOSLEEP.SYNCS 0x989680 ;  /* 0x009896800000b95d */ /* 0x004fea0003900000 */
[----:B------:R-:W2:Y:S02]  /*e780*/  @!P3 SYNCS.PHASECHK.TRANS64 P3, [R7+URZ+0x14228], R8 ;  /* 0x014228080700b5a7 */ /* 0x000ea4000806007f */
[----:B--2---:R-:W-:Y:S05]  /*e790*/  @!P3 BRA `(.L_x_119) ;  /* 0xfffffffc00f0b947 */ /* 0x004fea000383ffff */
[----:B------:R-:W-:Y:S05]  /*e7a0*/  BRA `(.L_x_142) ;  /* 0xfffffff400707947 */ /* 0x000fea000383ffff */
        .weak           $__internal_0_$__cuda_sm20_rcp_rn_f32_slowpath
        .type           $__internal_0_$__cuda_sm20_rcp_rn_f32_slowpath,@function
        .size           $__internal_0_$__cuda_sm20_rcp_rn_f32_slowpath,(.L_x_148 - $__internal_0_$__cuda_sm20_rcp_rn_f32_slowpath)
$__internal_0_$__cuda_sm20_rcp_rn_f32_slowpath:
[----:B------:R-:W-:Y:S01]  /*e7b0*/  IMAD.SHL.U32 R0, R3, 0x2, RZ ;  /* 0x0000000203007824 */ /* 0x000fe200078e00ff */
[----:B------:R-:W-:Y:S04]  /*e7c0*/  BSSY B2, `(.L_x_143) ;  /* 0x0000030000027945 */ /* 0x000fe80003800000 */
[----:B------:R-:W-:-:S04]  /*e7d0*/  SHF.R.U32.HI R21, RZ, 0x18, R0 ;  /* 0x00000018ff157819 */ /* 0x000fc80000011600 */
[----:B------:R-:W-:-:S13]  /*e7e0*/  ISETP.NE.U32.AND P0, PT, R21, RZ, PT ;  /* 0x000000ff1500720c */ /* 0x000fda0003f05070 */
[----:B------:R-:W-:Y:S05]  /*e7f0*/  @P0 BRA `(.L_x_144) ;  /* 0x0000000000280947 */ /* 0x000fea0003800000 */
[----:B------:R-:W-:-:S04]  /*e800*/  SHF.L.U32 R0, R3, 0x1, RZ ;  /* 0x0000000103007819 */ /* 0x000fc800000006ff */
[----:B------:R-:W-:-:S13]  /*e810*/  ISETP.NE.AND P0, PT, R0, RZ, PT ;  /* 0x000000ff0000720c */ /* 0x000fda0003f05270 */
[----:B------:R-:W-:Y:S01]  /*e820*/  @P0 FFMA R9, R3, 1.84467440737095516160e+19, RZ ;  /* 0x5f80000003090823 */ /* 0x000fe200000000ff */
[----:B------:R-:W-:Y:S08]  /*e830*/  @!P0 MUFU.RCP R8, R3 ;  /* 0x0000000300088308 */ /* 0x000ff00000001000 */
[----:B------:R-:W1:Y:S02]  /*e840*/  @P0 MUFU.RCP R0, R9 ;  /* 0x0000000900000308 */ /* 0x000e640000001000 */
[----:B-1----:R-:W-:-:S04]  /*e850*/  @P0 FFMA R12, R9, R0, -1 ;  /* 0xbf800000090c0423 */ /* 0x002fc80000000000 */
[----:B------:R-:W-:-:S04]  /*e860*/  @P0 FADD.FTZ R13, -R12, -RZ ;  /* 0x800000ff0c0d0221 */ /* 0x000fc80000010100 */
[----:B------:R-:W-:-:S04]  /*e870*/  @P0 FFMA R0, R0, R13, R0 ;  /* 0x0000000d00000223 */ /* 0x000fc80000000000 */
[----:B------:R-:W-:Y:S01]  /*e880*/  @P0 FFMA R8, R0, 1.84467440737095516160e+19, RZ ;  /* 0x5f80000000080823 */ /* 0x000fe200000000ff */
[----:B------:R-:W-:Y:S06]  /*e890*/  BRA `(.L_x_145) ;  /* 0x0000000000887947 */ /* 0x000fec0003800000 */
.L_x_144:
[----:B------:R-:W-:-:S05]  /*e8a0*/  VIADD R24, R21, 0xffffff03 ;  /* 0xffffff0315187836 */ /* 0x000fca0000000000 */
[----:B------:R-:W-:-:S13]  /*e8b0*/  ISETP.GT.U32.AND P0, PT, R24, 0x1, PT ;  /* 0x000000011800780c */ /* 0x000fda0003f04070 */
[----:B------:R-:W-:Y:S05]  /*e8c0*/  @P0 BRA `(.L_x_146) ;  /* 0x0000000000780947 */ /* 0x000fea0003800000 */
[----:B------:R-:W-:Y:S01]  /*e8d0*/  LOP3.LUT R0, R3, 0x7fffff, RZ, 0xc0, !PT ;  /* 0x007fffff03007812 */ /* 0x000fe200078ec0ff */
[----:B------:R-:W-:-:S03]  /*e8e0*/  IMAD.MOV.U32 R13, RZ, RZ, 0x3 ;  /* 0x00000003ff0d7424 */ /* 0x000fc600078e00ff */
[----:B------:R-:W-:Y:S02]  /*e8f0*/  LOP3.LUT R0, R0, 0x3f800000, RZ, 0xfc, !PT ;  /* 0x3f80000000007812 */ /* 0x000fe400078efcff */
[----:B------:R-:W-:Y:S02]  /*e900*/  SHF.L.U32 R13, R13, R24, RZ ;  /* 0x000000180d0d7219 */ /* 0x000fe400000006ff */
[----:B------:R-:W1:Y:S02]  /*e910*/  MUFU.RCP R9, R0 ;  /* 0x0000000000097308 */ /* 0x000e640000001000 */
[----:B-1----:R-:W-:-:S04]  /*e920*/  FFMA R8, R0, R9, -1 ;  /* 0xbf80000000087423 */ /* 0x002fc80000000009 */
[----:B------:R-:W-:-:S04]  /*e930*/  FADD.FTZ R8, -R8, -RZ ;  /* 0x800000ff08087221 */ /* 0x000fc80000010100 */
[CCC-:B------:R-:W-:Y:S01]  /*e940*/  FFMA.RM R12, R9.reuse, R8.reuse, R9.reuse ;  /* 0x00000008090c7223 */ /* 0x1c0fe20000004009 */
[----:B------:R-:W-:-:S04]  /*e950*/  FFMA.RP R9, R9, R8, R9 ;  /* 0x0000000809097223 */ /* 0x000fc80000008009 */
[C---:B------:R-:W-:Y:S02]  /*e960*/  LOP3.LUT R8, R12.reuse, 0x7fffff, RZ, 0xc0, !PT ;  /* 0x007fffff0c087812 */ /* 0x040fe400078ec0ff */
[----:B------:R-:W-:Y:S02]  /*e970*/  FSETP.NEU.FTZ.AND P0, PT, R12, R9, PT ;  /* 0x000000090c00720b */ /* 0x000fe40003f1d000 */
[----:B------:R-:W-:Y:S02]  /*e980*/  LOP3.LUT R8, R8, 0x800000, RZ, 0xfc, !PT ;  /* 0x0080000008087812 */ /* 0x000fe400078efcff */
[----:B------:R-:W-:Y:S02]  /*e990*/  SEL R9, RZ, 0xffffffff, !P0 ;  /* 0xffffffffff097807 */ /* 0x000fe40004000000 */
[----:B------:R-:W-:Y:S02]  /*e9a0*/  LOP3.LUT R13, R13, R8, RZ, 0xc0, !PT ;  /* 0x000000080d0d7212 */ /* 0x000fe400078ec0ff */
[----:B------:R-:W-:-:S02]  /*e9b0*/  IADD3 R9, -R9, RZ, RZ ;  /* 0x000000ff09097210 */ /* 0x000fc40007ffe1ff */
[-C--:B------:R-:W-:Y:S02]  /*e9c0*/  SHF.R.U32.HI R13, RZ, R24.reuse, R13 ;  /* 0x00000018ff0d7219 */ /* 0x080fe4000001160d */
[--C-:B------:R-:W-:Y:S01]  /*e9d0*/  LOP3.LUT P1, RZ, R9, R24, R8.reuse, 0xf8, !PT ;  /* 0x0000001809ff7212 */ /* 0x100fe2000782f808 */
[----:B------:R-:W-:Y:S01]  /*e9e0*/  VIADD R9, R21, 0xffffff04 ;  /* 0xffffff0415097836 */ /* 0x000fe20000000000 */
[C---:B------:R-:W-:Y:S02]  /*e9f0*/  LOP3.LUT P0, RZ, R13.reuse, 0x1, RZ, 0xc0, !PT ;  /* 0x000000010dff7812 */ /* 0x040fe4000780c0ff */
[----:B------:R-:W-:Y:S02]  /*ea00*/  LOP3.LUT P2, RZ, R13, 0x2, RZ, 0xc0, !PT ;  /* 0x000000020dff7812 */ /* 0x000fe4000784c0ff */
[----:B------:R-:W-:Y:S02]  /*ea10*/  SHF.R.U32.HI R8, RZ, R9, R8 ;  /* 0x00000009ff087219 */ /* 0x000fe40000011608 */
[----:B------:R-:W-:-:S02]  /*ea20*/  PLOP3.LUT P0, PT, P0, P1, P2, 0xe0, 0x0 ;  /* 0x000000000000781c */ /* 0x000fc40000703c20 */
[----:B------:R-:W-:Y:S02]  /*ea30*/  LOP3.LUT P1, RZ, R3, 0x7fffff, RZ, 0xc0, !PT ;  /* 0x007fffff03ff7812 */ /* 0x000fe4000782c0ff */
[----:B------:R-:W-:-:S05]  /*ea40*/  SEL R0, RZ, 0x1, !P0 ;  /* 0x00000001ff007807 */ /* 0x000fca0004000000 */
[----:B------:R-:W-:-:S05]  /*ea50*/  IMAD.MOV R0, RZ, RZ, -R0 ;  /* 0x000000ffff007224 */ /* 0x000fca00078e0a00 */
[----:B------:R-:W-:-:S13]  /*ea60*/  ISETP.GE.AND P0, PT, R0, RZ, PT ;  /* 0x000000ff0000720c */ /* 0x000fda0003f06270 */
[----:B------:R-:W-:-:S05]  /*ea70*/  @!P0 IADD3 R8, R8, 0x1, RZ ;  /* 0x0000000108088810 */ /* 0x000fca0007ffe0ff */
[----:B------:R-:W-:-:S05]  /*ea80*/  @!P1 IMAD.SHL.U32 R8, R8, 0x2, RZ ;  /* 0x0000000208089824 */ /* 0x000fca00078e00ff */
[----:B------:R-:W-:Y:S01]  /*ea90*/  LOP3.LUT R8, R8, 0x80000000, R3, 0xf8, !PT ;  /* 0x8000000008087812 */ /* 0x000fe200078ef803 */
[----:B------:R-:W-:Y:S06]  /*eaa0*/  BRA `(.L_x_145) ;  /* 0x0000000000047947 */ /* 0x000fec0003800000 */
.L_x_146:
[----:B------:R1:W2:Y:S02]  /*eab0*/  MUFU.RCP R8, R3 ;  /* 0x0000000300087308 */ /* 0x0002a40000001000 */
.L_x_145:
[----:B------:R-:W-:Y:S05]  /*eac0*/  BSYNC B2 ;  /* 0x0000000000027941 */ /* 0x000fea0003800000 */
.L_x_143:
[----:B--2---:R-:W-:Y:S01]  /*ead0*/  IMAD.MOV.U32 R0, RZ, RZ, R8 ;  /* 0x000000ffff007224 */ /* 0x004fe200078e0008 */
[----:B------:R-:W-:Y:S01]  /*eae0*/  MOV R8, R14 ;  /* 0x0000000e00087202 */ /* 0x000fe20000000f00 */
[----:B------:R-:W-:-:S04]  /*eaf0*/  IMAD.MOV.U32 R9, RZ, RZ, 0x0 ;  /* 0x00000000ff097424 */ /* 0x000fc800078e00ff */
[----:B-1----:R-:W-:Y:S05]  /*eb00*/  RET.REL.NODEC R8 `(_ZN7cutlass13device_kernelINS_4fmha6kernel28FmhaKernelTmaWarpSpecializedINS1_10collective30FmhaMainloopTmaWarpSpecializedINS_10bfloat16_tEffN4cute5tupleIJNS7_1CILi128EEESA_NS9_ILi48EEEEEENS8_IJiNS9_ILi1EEENS8_IJiiEEEEEESF_SF_NS4_12CausalFusionEJNS2_6OptionILNS2_3TagE0ENS9_ILb1EEEEENSH_ILSI_2ESJ_EEEEENS4_15FmhaFwdEpilogueIS6_fNS8_IJNS9_ILi64EEESB_SA_EEEEENS2_23PersistentTileSchedulerEJSK_SL_EEEEEvNT_6ParamsE) ;  /* 0xffffff14083c7950 */ /* 0x002fea0003c3ffff */
.L_x_147:
[----:B------:R-:W-:-:S00]  /*eb10*/  BRA `(.L_x_147) ;  /* 0xfffffffc00fc7947 */ /* 0x000fc0000383ffff */
[----:B------:R-:W-:-:S00]  /*eb20*/  NOP ;  /* 0x0000000000007918 */ /* 0x000fc00000000000 */
        /* <DEDUP_REMOVED lines=13> */
.L_x_148:


//--------------------- .nv.global.init           --------------------------
	.section	.nv.global.init,"aw",@progbits
.nv.global.init:
	.type		$str$24,@object
	.size		$str$24,($str$25 - $str$24)
$str$24:
        /*0000*/ 	.byte	0x28, 0x61, 0x64, 0x64, 0x72, 0x65, 0x73, 0x73, 0x20, 0x26, 0x20, 0x6d, 0x61, 0x73, 0x6b, 0x29
        /*0010*/ 	.byte	0x20, 0x3d, 0x3d, 0x20, 0x30, 0x00
	.type		$str$25,@object
	.size		$str$25,(__unnamed_1 - $str$25)
$str$25:
        /*0016*/ 	.byte	0x2f, 0x74, 0x6d, 0x70, 0x2f, 0x63, 0x75, 0x74, 0x6c, 0x61, 0x73, 0x73, 0x5f, 0x73, 0x77, 0x65
        /*0026*/ 	.byte	0x65, 0x70, 0x5f, 0x73, 0x72, 0x63, 0x2f, 0x69, 0x6e, 0x63, 0x6c, 0x75, 0x64, 0x65, 0x2f, 0x63
        /*0036*/ 	.byte	0x75, 0x74, 0x65, 0x2f, 0x70, 0x6f, 0x69, 0x6e, 0x74, 0x65, 0x72, 0x5f, 0x66, 0x6c, 0x61, 0x67
        /*0046*/ 	.byte	0x67, 0x65, 0x64, 0x2e, 0x68, 0x70, 0x70, 0x00
	.type		__unnamed_1,@object
	.size		__unnamed_1,(__unnamed_2 - __unnamed_1)
__unnamed_1:
        /*004e*/ 	.byte	0x61, 0x75, 0x74, 0x6f, 0x20, 0x63, 0x75, 0x74, 0x65, 0x3a, 0x3a, 0x61, 0x73, 0x5f, 0x70, 0x6f
        /* <DEDUP_REMOVED lines=27> */
        /*020e*/ 	.byte	0x31, 0x30, 0x32, 0x34, 0x3e, 0x3e, 0x3e, 0x3e, 0x3e, 0x5d, 0x00
	.type		__unnamed_2,@object
	.size		__unnamed_2,(.L_1 - __unnamed_2)
__unnamed_2:
        /* <DEDUP_REMOVED lines=29> */
.L_1:


//--------------------- .nv.shared._ZN7cutlass13device_kernelINS_4fmha6kernel28FmhaKernelTmaWarpSpecializedINS1_10collective30FmhaMainloopTmaWarpSpecializedINS_10bfloat16_tEffN4cute5tupleIJNS7_1CILi128EEESA_NS9_ILi48EEEEEENS8_IJiNS9_ILi1EEENS8_IJiiEEEEEESF_SF_NS4_12CausalFusionEJNS2_6OptionILNS2_3TagE0ENS9_ILb1EEEEENSH_ILSI_2ESJ_EEEEENS4_15FmhaFwdEpilogueIS6_fNS8_IJNS9_ILi64EEESB_SA_EEEEENS2_23PersistentTileSchedulerEJSK_SL_EEEEEvNT_6ParamsE --------------------------
	.section	.nv.shared._ZN7cutlass13device_kernelINS_4fmha6kernel28FmhaKernelTmaWarpSpecializedINS1_10collective30FmhaMainloopTmaWarpSpecializedINS_10bfloat16_tEffN4cute5tupleIJNS7_1CILi128EEESA_NS9_ILi48EEEEEENS8_IJiNS9_ILi1EEENS8_IJiiEEEEEESF_SF_NS4_12CausalFusionEJNS2_6OptionILNS2_3TagE0ENS9_ILb1EEEEENSH_ILSI_2ESJ_EEEEENS4_15FmhaFwdEpilogueIS6_fNS8_IJNS9_ILi64EEESB_SA_EEEEENS2_23PersistentTileSchedulerEJSK_SL_EEEEEvNT_6ParamsE,"aw",@nobits
	.sectionflags	@""
	.align	16
	.zero		1024


//--------------------- .nv.shared.reserved.0     --------------------------
	.section	.nv.shared.reserved.0,"aw",@nobits
	.weak		__nv_reservedSMEM_offset_0_alias
	.size		__nv_reservedSMEM_offset_0_alias, 0, 0
	.other		__nv_reservedSMEM_offset_0_alias,@"STO_CUDA_RESERVED_SHARED STV_DEFAULT"
__nv_reservedSMEM_offset_0_alias:
	.zero		0


//--------------------- .nv.global                --------------------------
	.section	.nv.global,"aw",@nobits
.nv.global:
	.type		_ZN39_INTERNAL_8c45b6e8_4_k_cu_b09d2a48_32994cute1_E,@object
	.size		_ZN39_INTERNAL_8c45b6e8_4_k_cu_b09d2a48_32994cute1_E,(_ZN39_INTERNAL_8c45b6e8_4_k_cu_b09d2a48_32994cuda3std3__45__cpo6cbeginE - _ZN39_INTERNAL_8c45b6e8_4_k_cu_b09d2a48_32994cute1_E)
_ZN39_INTERNAL_8c45b6e8_4_k_cu_b09d2a48_32994cute1_E:
	.zero		1
	.type		_ZN39_INTERNAL_8c45b6e8_4_k_cu_b09d2a48_32994cuda3std3__45__cpo6cbeginE,@object
	.size		_ZN39_INTERNAL_8c45b6e8_4_k_cu_b09d2a48_32994cuda3std3__45__cpo6cbeginE,(_ZN39_INTERNAL_8c45b6e8_4_k_cu_b09d2a48_32994cuda3std3__48in_placeE - _ZN39_INTERNAL_8c45b6e8_4_k_cu_b09d2a48_32994cuda3std3__45__cpo6cbeginE)
_ZN39_INTERNAL_8c45b6e8_4_k_cu_b09d2a48_32994cuda3std3__45__cpo6cbeginE:
	.zero		1
	.type		_ZN39_INTERNAL_8c45b6e8_4_k_cu_b09d2a48_32994cuda3std3__48in_placeE,@object
	.size		_ZN39_INTERNAL_8c45b6e8_4_k_cu_b09d2a48_32994cuda3std3__48in_placeE,(_ZN39_INTERNAL_8c45b6e8_4_k_cu_b09d2a48_32994cuda3std6ranges3__45__cpo9iter_moveE - _ZN39_INTERNAL_8c45b6e8_4_k_cu_b09d2a48_32994cuda3std3__48in_placeE)
_ZN39_INTERNAL_8c45b6e8_4_k_cu_b09d2a48_32994cuda3std3__48in_placeE:
	.zero		1
	.type		_ZN39_INTERNAL_8c45b6e8_4_k_cu_b09d2a48_32994cuda3std6ranges3__45__cpo9iter_moveE,@object
	.size		_ZN39_INTERNAL_8c45b6e8_4_k_cu_b09d2a48_32994cuda3std6ranges3__45__cpo9iter_moveE,(_ZN39_INTERNAL_8c45b6e8_4_k_cu_b09d2a48_32994cuda3std3__45__cpo5beginE - _ZN39_INTERNAL_8c45b6e8_4_k_cu_b09d2a48_32994cuda3std6ranges3__45__cpo9iter_moveE)
_ZN39_INTERNAL_8c45b6e8_4_k_cu_b09d2a48_32994cuda3std6ranges3__45__cpo9iter_moveE:
	.zero		1
	.type		_ZN39_INTERNAL_8c45b6e8_4_k_cu_b09d2a48_32994cuda3std3__45__cpo5beginE,@object
	.size		_ZN39_INTERNAL_8c45b6e8_4_k_cu_b09d2a48_32994cuda3std3__45__cpo5beginE,(_ZN39_INTERNAL_8c45b6e8_4_k_cu_b09d2a48_32994cuda3std3__441_GLOBAL__N__8c45b6e8_4_k_cu_b09d2a48_32996ignoreE - _ZN39_INTERNAL_8c45b6e8_4_k_cu_b09d2a48_32994cuda3std3__45__cpo5beginE)
_ZN39_INTERNAL_8c45b6e8_4_k_cu_b09d2a48_32994cuda3std3__45__cpo5beginE:
	.zero		1
	.type		_ZN39_INTERNAL_8c45b6e8_4_k_cu_b09d2a48_32994cuda3std3__441_GLOBAL__N__8c45b6e8_4_k_cu_b09d2a48_32996ignoreE,@object
	.size		_ZN39_INTERNAL_8c45b6e8_4_k_cu_b09d2a48_32994cuda3std3__441_GLOBAL__N__8c45b6e8_4_k_cu_b09d2a48_32996ignoreE,(_ZN39_INTERNAL_8c45b6e8_4_k_cu_b09d2a48_32994cute7productE - _ZN39_INTERNAL_8c45b6e8_4_k_cu_b09d2a48_32994cuda3std3__441_GLOBAL__N__8c45b6e8_4_k_cu_b09d2a48_32996ignoreE)
_ZN39_INTERNAL_8c45b6e8_4_k_cu_b09d2a48_32994cuda3std3__441_GLOBAL__N__8c45b6e8_4_k_cu_b09d2a48_32996ignoreE:
	.zero		1
	.type		_ZN39_INTERNAL_8c45b6e8_4_k_cu_b09d2a48_32994cute7productE,@object
	.size		_ZN39_INTERNAL_8c45b6e8_4_k_cu_b09d2a48_32994cute7productE,(_ZN39_INTERNAL_8c45b6e8_4_k_cu_b09d2a48_32994cuda3std3__45__cpo3endE - _ZN39_INTERNAL_8c45b6e8_4_k_cu_b09d2a48_32994cute7productE)
_ZN39_INTERNAL_8c45b6e8_4_k_cu_b09d2a48_32994cute7productE:
	.zero		1
	.type		_ZN39_INTERNAL_8c45b6e8_4_k_cu_b09d2a48_32994cuda3std3__45__cpo3endE,@object
	.size		_ZN39_INTERNAL_8c45b6e8_4_k_cu_b09d2a48_32994cuda3std3__45__cpo3endE,(_ZN39_INTERNAL_8c45b6e8_4_k_cu_b09d2a48_32994cuda3std3__419piecewise_constructE - _ZN39_INTERNAL_8c45b6e8_4_k_cu_b09d2a48_32994cuda3std3__45__cpo3endE)
_ZN39_INTERNAL_8c45b6e8_4_k_cu_b09d2a48_32994cuda3std3__45__cpo3endE:
	.zero		1
	.type		_ZN39_INTERNAL_8c45b6e8_4_k_cu_b09d2a48_32994cuda3std3__419piecewise_constructE,@object
	.size		_ZN39_INTERNAL_8c45b6e8_4_k_cu_b09d2a48_32994cuda3std3__419piecewise_constructE,(_ZN39_INTERNAL_8c45b6e8_4_k_cu_b09d2a48_32994cuda3std3__45__cpo4cendE - _ZN39_INTERNAL_8c45b6e8_4_k_cu_b09d2a48_32994cuda3std3__419piecewise_constructE)
_ZN39_INTERNAL_8c45b6e8_4_k_cu_b09d2a48_32994cuda3std3__419piecewise_constructE:
	.zero		1
	.type		_ZN39_INTERNAL_8c45b6e8_4_k_cu_b09d2a48_32994cuda3std3__45__cpo4cendE,@object
	.size		_ZN39_INTERNAL_8c45b6e8_4_k_cu_b09d2a48_32994cuda3std3__45__cpo4cendE,(_ZN39_INTERNAL_8c45b6e8_4_k_cu_b09d2a48_32994cuda3std6ranges3__45__cpo4swapE - _ZN39_INTERNAL_8c45b6e8_4_k_cu_b09d2a48_32994cuda3std3__45__cpo4cendE)
_ZN39_INTERNAL_8c45b6e8_4_k_cu_b09d2a48_32994cuda3std3__45__cpo4cendE:
	.zero		1
	.type		_ZN39_INTERNAL_8c45b6e8_4_k_cu_b09d2a48_32994cuda3std6ranges3__45__cpo4swapE,@object
	.size		_ZN39_INTERNAL_8c45b6e8_4_k_cu_b09d2a48_32994cuda3std6ranges3__45__cpo4swapE,(.L_9 - _ZN39_INTERNAL_8c45b6e8_4_k_cu_b09d2a48_32994cuda3std6ranges3__45__cpo4swapE)
_ZN39_INTERNAL_8c45b6e8_4_k_cu_b09d2a48_32994cuda3std6ranges3__45__cpo4swapE:
	.zero		1
.L_9:


//--------------------- .nv.constant0._ZN7cutlass13device_kernelINS_4fmha6kernel28FmhaKernelTmaWarpSpecializedINS1_10collective30FmhaMainloopTmaWarpSpecializedINS_10bfloat16_tEffN4cute5tupleIJNS7_1CILi128EEESA_NS9_ILi48EEEEEENS8_IJiNS9_ILi1EEENS8_IJiiEEEEEESF_SF_NS4_12CausalFusionEJNS2_6OptionILNS2_3TagE0ENS9_ILb1EEEEENSH_ILSI_2ESJ_EEEEENS4_15FmhaFwdEpilogueIS6_fNS8_IJNS9_ILi64EEESB_SA_EEEEENS2_23PersistentTileSchedulerEJSK_SL_EEEEEvNT_6ParamsE --------------------------
	.section	.nv.constant0._ZN7cutlass13device_kernelINS_4fmha6kernel28FmhaKernelTmaWarpSpecializedINS1_10collective30FmhaMainloopTmaWarpSpecializedINS_10bfloat16_tEffN4cute5tupleIJNS7_1CILi128EEESA_NS9_ILi48EEEEEENS8_IJiNS9_ILi1EEENS8_IJiiEEEEEESF_SF_NS4_12CausalFusionEJNS2_6OptionILNS2_3TagE0ENS9_ILb1EEEEENSH_ILSI_2ESJ_EEEEENS4_15FmhaFwdEpilogueIS6_fNS8_IJNS9_ILi64EEESB_SA_EEEEENS2_23PersistentTileSchedulerEJSK_SL_EEEEEvNT_6ParamsE,"a",@progbits
	.sectionflags	@""
	.align	4
.nv.constant0._ZN7cutlass13device_kernelINS_4fmha6kernel28FmhaKernelTmaWarpSpecializedINS1_10collective30FmhaMainloopTmaWarpSpecializedINS_10bfloat16_tEffN4cute5tupleIJNS7_1CILi128EEESA_NS9_ILi48EEEEEENS8_IJiNS9_ILi1EEENS8_IJiiEEEEEESF_SF_NS4_12CausalFusionEJNS2_6OptionILNS2_3TagE0ENS9_ILb1EEEEENSH_ILSI_2ESJ_EEEEENS4_15FmhaFwdEpilogueIS6_fNS8_IJNS9_ILi64EEESB_SA_EEEEENS2_23PersistentTileSchedulerEJSK_SL_EEEEEvNT_6ParamsE:
	.zero		2688


//--------------------- SYMBOLS --------------------------

	.type		.nv.reservedSmem.offset0,@object
	.size		.nv.reservedSmem.offset0,0x4
	.type		__assertfail,@function
